//
// Generated by NVIDIA NVVM Compiler
//
// Compiler Build ID: CL-36424714
// Cuda compilation tools, release 13.0, V13.0.88
// Based on NVVM 20.0.0
//

.version 9.0
.target sm_100
.address_size 64

	// .globl	_Z16cu_random_positsPfS_iiP17curandStateXORWOW
.global .align 4 .b8 precalc_xorwow_matrix[102400];
.global .align 4 .b8 precalc_xorwow_offset_matrix[102400];
.global .align 4 .b8 mrg32k3aM1[2304];
.global .align 4 .b8 mrg32k3aM2[2304];
.global .align 4 .b8 mrg32k3aM1SubSeq[2016];
.global .align 4 .b8 mrg32k3aM2SubSeq[2016];
.global .align 4 .b8 mrg32k3aM1Seq[2304];
.global .align 4 .b8 mrg32k3aM2Seq[2304];
.const .align 8 .b8 __cr_lgamma_table[72];

.visible .entry _Z16cu_random_positsPfS_iiP17curandStateXORWOW(
	.param .u64 .ptr .align 1 _Z16cu_random_positsPfS_iiP17curandStateXORWOW_param_0,
	.param .u64 .ptr .align 1 _Z16cu_random_positsPfS_iiP17curandStateXORWOW_param_1,
	.param .u32 _Z16cu_random_positsPfS_iiP17curandStateXORWOW_param_2,
	.param .u32 _Z16cu_random_positsPfS_iiP17curandStateXORWOW_param_3,
	.param .u64 .ptr .align 1 _Z16cu_random_positsPfS_iiP17curandStateXORWOW_param_4
)
{
	.reg .pred 	%p<12>;
	.reg .b32 	%r<263>;
	.reg .b32 	%f<62>;
	.reg .b64 	%rd<25>;
	.reg .b64 	%fd<2>;

	ld.param.u64 	%rd4, [_Z16cu_random_positsPfS_iiP17curandStateXORWOW_param_0];
	ld.param.u64 	%rd5, [_Z16cu_random_positsPfS_iiP17curandStateXORWOW_param_1];
	ld.param.u32 	%r82, [_Z16cu_random_positsPfS_iiP17curandStateXORWOW_param_2];
	ld.param.u32 	%r81, [_Z16cu_random_positsPfS_iiP17curandStateXORWOW_param_3];
	ld.param.u64 	%rd6, [_Z16cu_random_positsPfS_iiP17curandStateXORWOW_param_4];
	cvta.to.global.u64 	%rd1, %rd4;
	cvta.to.global.u64 	%rd2, %rd5;
	cvta.to.global.u64 	%rd7, %rd6;
	mov.u32 	%r83, %ctaid.x;
	mov.u32 	%r84, %ntid.x;
	mov.u32 	%r85, %tid.x;
	mad.lo.s32 	%r1, %r83, %r84, %r85;
	mul.wide.s32 	%rd8, %r1, 48;
	add.s64 	%rd3, %rd7, %rd8;
	ld.global.v2.u32 	{%r262, %r261}, [%rd3];
	ld.global.v2.u32 	{%r260, %r259}, [%rd3+8];
	ld.global.v2.u32 	{%r258, %r226}, [%rd3+16];
	ld.global.v2.u32 	{%r8, %r9}, [%rd3+24];
	ld.global.f32 	%f1, [%rd3+32];
	ld.global.f64 	%fd1, [%rd3+40];
	setp.ge.s32 	%p1, %r1, %r82;
	setp.lt.s32 	%p2, %r81, 1;
	or.pred  	%p3, %p1, %p2;
	mov.u32 	%r257, %r226;
	@%p3 bra 	$L__BB0_12;
	mul.lo.s32 	%r10, %r81, %r1;
	and.b32  	%r11, %r81, 7;
	setp.lt.u32 	%p4, %r81, 8;
	mov.b32 	%r240, 0;
	@%p4 bra 	$L__BB0_4;
	and.b32  	%r240, %r81, 2147483640;
	mov.b32 	%r215, 0;
$L__BB0_3:
	.pragma "nounroll";
	shr.u32 	%r89, %r261, 2;
	xor.b32  	%r90, %r89, %r261;
	shl.b32 	%r91, %r226, 4;
	shl.b32 	%r92, %r90, 1;
	xor.b32  	%r93, %r91, %r92;
	xor.b32  	%r94, %r93, %r226;
	xor.b32  	%r95, %r94, %r90;
	add.s32 	%r96, %r262, %r95;
	add.s32 	%r97, %r96, 362437;
	cvt.rn.f32.u32 	%f2, %r97;
	fma.rn.f32 	%f3, %f2, 0f2F800000, 0f2F000000;
	mul.wide.u32 	%rd9, %r215, 4;
	add.s64 	%rd10, %rd2, %rd9;
	ld.global.f32 	%f4, [%rd10];
	mul.f32 	%f5, %f3, %f4;
	add.s32 	%r98, %r215, %r10;
	mul.wide.s32 	%rd11, %r98, 4;
	add.s64 	%rd12, %rd1, %rd11;
	st.global.f32 	[%rd12], %f5;
	shr.u32 	%r99, %r260, 2;
	xor.b32  	%r100, %r99, %r260;
	shl.b32 	%r101, %r95, 4;
	shl.b32 	%r102, %r100, 1;
	xor.b32  	%r103, %r101, %r102;
	xor.b32  	%r104, %r103, %r95;
	xor.b32  	%r105, %r104, %r100;
	add.s32 	%r106, %r262, %r105;
	add.s32 	%r107, %r106, 724874;
	cvt.rn.f32.u32 	%f6, %r107;
	fma.rn.f32 	%f7, %f6, 0f2F800000, 0f2F000000;
	ld.global.f32 	%f8, [%rd10+4];
	mul.f32 	%f9, %f7, %f8;
	st.global.f32 	[%rd12+4], %f9;
	shr.u32 	%r108, %r259, 2;
	xor.b32  	%r109, %r108, %r259;
	shl.b32 	%r110, %r105, 4;
	shl.b32 	%r111, %r109, 1;
	xor.b32  	%r112, %r110, %r111;
	xor.b32  	%r113, %r112, %r105;
	xor.b32  	%r114, %r113, %r109;
	add.s32 	%r115, %r262, %r114;
	add.s32 	%r116, %r115, 1087311;
	cvt.rn.f32.u32 	%f10, %r116;
	fma.rn.f32 	%f11, %f10, 0f2F800000, 0f2F000000;
	ld.global.f32 	%f12, [%rd10+8];
	mul.f32 	%f13, %f11, %f12;
	st.global.f32 	[%rd12+8], %f13;
	shr.u32 	%r117, %r258, 2;
	xor.b32  	%r118, %r117, %r258;
	shl.b32 	%r119, %r114, 4;
	shl.b32 	%r120, %r118, 1;
	xor.b32  	%r121, %r119, %r120;
	xor.b32  	%r122, %r121, %r114;
	xor.b32  	%r261, %r122, %r118;
	add.s32 	%r123, %r262, %r261;
	add.s32 	%r124, %r123, 1449748;
	cvt.rn.f32.u32 	%f14, %r124;
	fma.rn.f32 	%f15, %f14, 0f2F800000, 0f2F000000;
	ld.global.f32 	%f16, [%rd10+12];
	mul.f32 	%f17, %f15, %f16;
	st.global.f32 	[%rd12+12], %f17;
	shr.u32 	%r125, %r226, 2;
	xor.b32  	%r126, %r125, %r226;
	shl.b32 	%r127, %r261, 4;
	shl.b32 	%r128, %r126, 1;
	xor.b32  	%r129, %r127, %r128;
	xor.b32  	%r130, %r129, %r261;
	xor.b32  	%r260, %r130, %r126;
	add.s32 	%r131, %r262, %r260;
	add.s32 	%r132, %r131, 1812185;
	cvt.rn.f32.u32 	%f18, %r132;
	fma.rn.f32 	%f19, %f18, 0f2F800000, 0f2F000000;
	ld.global.f32 	%f20, [%rd10+16];
	mul.f32 	%f21, %f19, %f20;
	st.global.f32 	[%rd12+16], %f21;
	shr.u32 	%r133, %r95, 2;
	xor.b32  	%r134, %r133, %r95;
	shl.b32 	%r135, %r260, 4;
	shl.b32 	%r136, %r134, 1;
	xor.b32  	%r137, %r135, %r136;
	xor.b32  	%r138, %r137, %r260;
	xor.b32  	%r259, %r138, %r134;
	add.s32 	%r139, %r262, %r259;
	add.s32 	%r140, %r139, 2174622;
	cvt.rn.f32.u32 	%f22, %r140;
	fma.rn.f32 	%f23, %f22, 0f2F800000, 0f2F000000;
	ld.global.f32 	%f24, [%rd10+20];
	mul.f32 	%f25, %f23, %f24;
	st.global.f32 	[%rd12+20], %f25;
	shr.u32 	%r141, %r105, 2;
	xor.b32  	%r142, %r141, %r105;
	shl.b32 	%r143, %r259, 4;
	shl.b32 	%r144, %r142, 1;
	xor.b32  	%r145, %r143, %r144;
	xor.b32  	%r146, %r145, %r259;
	xor.b32  	%r258, %r146, %r142;
	add.s32 	%r147, %r262, %r258;
	add.s32 	%r148, %r147, 2537059;
	cvt.rn.f32.u32 	%f26, %r148;
	fma.rn.f32 	%f27, %f26, 0f2F800000, 0f2F000000;
	ld.global.f32 	%f28, [%rd10+24];
	mul.f32 	%f29, %f27, %f28;
	st.global.f32 	[%rd12+24], %f29;
	shr.u32 	%r149, %r114, 2;
	xor.b32  	%r150, %r149, %r114;
	shl.b32 	%r151, %r258, 4;
	shl.b32 	%r152, %r150, 1;
	xor.b32  	%r153, %r151, %r152;
	xor.b32  	%r154, %r153, %r258;
	xor.b32  	%r226, %r154, %r150;
	add.s32 	%r262, %r262, 2899496;
	add.s32 	%r155, %r226, %r262;
	cvt.rn.f32.u32 	%f30, %r155;
	fma.rn.f32 	%f31, %f30, 0f2F800000, 0f2F000000;
	ld.global.f32 	%f32, [%rd10+28];
	mul.f32 	%f33, %f31, %f32;
	st.global.f32 	[%rd12+28], %f33;
	add.s32 	%r215, %r215, 8;
	setp.ne.s32 	%p5, %r215, %r240;
	@%p5 bra 	$L__BB0_3;
$L__BB0_4:
	setp.eq.s32 	%p6, %r11, 0;
	mov.u32 	%r257, %r226;
	@%p6 bra 	$L__BB0_12;
	and.b32  	%r40, %r81, 3;
	setp.lt.u32 	%p7, %r11, 4;
	mov.u32 	%r252, %r261;
	mov.u32 	%r244, %r259;
	mov.u32 	%r245, %r258;
	mov.u32 	%r246, %r226;
	@%p7 bra 	$L__BB0_7;
	shr.u32 	%r157, %r261, 2;
	xor.b32  	%r158, %r157, %r261;
	shl.b32 	%r159, %r226, 4;
	shl.b32 	%r160, %r158, 1;
	xor.b32  	%r161, %r159, %r160;
	xor.b32  	%r162, %r161, %r226;
	xor.b32  	%r41, %r162, %r158;
	add.s32 	%r163, %r262, %r41;
	add.s32 	%r164, %r163, 362437;
	cvt.rn.f32.u32 	%f34, %r164;
	fma.rn.f32 	%f35, %f34, 0f2F800000, 0f2F000000;
	mul.wide.u32 	%rd13, %r240, 4;
	add.s64 	%rd14, %rd2, %rd13;
	ld.global.f32 	%f36, [%rd14];
	mul.f32 	%f37, %f35, %f36;
	add.s32 	%r165, %r240, %r10;
	mul.wide.s32 	%rd15, %r165, 4;
	add.s64 	%rd16, %rd1, %rd15;
	st.global.f32 	[%rd16], %f37;
	shr.u32 	%r166, %r260, 2;
	xor.b32  	%r167, %r166, %r260;
	shl.b32 	%r168, %r41, 4;
	shl.b32 	%r169, %r167, 1;
	xor.b32  	%r170, %r168, %r169;
	xor.b32  	%r171, %r170, %r41;
	xor.b32  	%r244, %r171, %r167;
	add.s32 	%r172, %r262, %r244;
	add.s32 	%r173, %r172, 724874;
	cvt.rn.f32.u32 	%f38, %r173;
	fma.rn.f32 	%f39, %f38, 0f2F800000, 0f2F000000;
	ld.global.f32 	%f40, [%rd14+4];
	mul.f32 	%f41, %f39, %f40;
	st.global.f32 	[%rd16+4], %f41;
	shr.u32 	%r174, %r259, 2;
	xor.b32  	%r175, %r174, %r259;
	shl.b32 	%r176, %r244, 4;
	shl.b32 	%r177, %r175, 1;
	xor.b32  	%r178, %r176, %r177;
	xor.b32  	%r179, %r178, %r244;
	xor.b32  	%r245, %r179, %r175;
	add.s32 	%r180, %r262, %r245;
	add.s32 	%r181, %r180, 1087311;
	cvt.rn.f32.u32 	%f42, %r181;
	fma.rn.f32 	%f43, %f42, 0f2F800000, 0f2F000000;
	ld.global.f32 	%f44, [%rd14+8];
	mul.f32 	%f45, %f43, %f44;
	st.global.f32 	[%rd16+8], %f45;
	shr.u32 	%r182, %r258, 2;
	xor.b32  	%r183, %r182, %r258;
	shl.b32 	%r184, %r245, 4;
	shl.b32 	%r185, %r183, 1;
	xor.b32  	%r186, %r184, %r185;
	xor.b32  	%r187, %r186, %r245;
	xor.b32  	%r257, %r187, %r183;
	add.s32 	%r262, %r262, 1449748;
	add.s32 	%r188, %r257, %r262;
	cvt.rn.f32.u32 	%f46, %r188;
	fma.rn.f32 	%f47, %f46, 0f2F800000, 0f2F000000;
	ld.global.f32 	%f48, [%rd14+12];
	mul.f32 	%f49, %f47, %f48;
	st.global.f32 	[%rd16+12], %f49;
	add.s32 	%r240, %r240, 4;
	mov.u32 	%r260, %r41;
	mov.u32 	%r259, %r244;
	mov.u32 	%r258, %r245;
	mov.u32 	%r252, %r226;
	mov.u32 	%r246, %r257;
$L__BB0_7:
	setp.eq.s32 	%p8, %r40, 0;
	mov.u32 	%r261, %r226;
	@%p8 bra 	$L__BB0_12;
	setp.eq.s32 	%p9, %r40, 1;
	mov.u32 	%r253, %r260;
	mov.u32 	%r254, %r244;
	mov.u32 	%r255, %r245;
	mov.u32 	%r256, %r246;
	@%p9 bra 	$L__BB0_10;
	shr.u32 	%r190, %r252, 2;
	xor.b32  	%r191, %r190, %r252;
	shl.b32 	%r192, %r246, 4;
	shl.b32 	%r193, %r191, 1;
	xor.b32  	%r194, %r192, %r193;
	xor.b32  	%r195, %r194, %r246;
	xor.b32  	%r258, %r195, %r191;
	add.s32 	%r196, %r262, %r258;
	add.s32 	%r197, %r196, 362437;
	cvt.rn.f32.u32 	%f50, %r197;
	fma.rn.f32 	%f51, %f50, 0f2F800000, 0f2F000000;
	mul.wide.u32 	%rd17, %r240, 4;
	add.s64 	%rd18, %rd2, %rd17;
	ld.global.f32 	%f52, [%rd18];
	mul.f32 	%f53, %f51, %f52;
	add.s32 	%r198, %r240, %r10;
	mul.wide.s32 	%rd19, %r198, 4;
	add.s64 	%rd20, %rd1, %rd19;
	st.global.f32 	[%rd20], %f53;
	shr.u32 	%r199, %r260, 2;
	xor.b32  	%r200, %r199, %r260;
	shl.b32 	%r201, %r258, 4;
	shl.b32 	%r202, %r200, 1;
	xor.b32  	%r203, %r201, %r202;
	xor.b32  	%r204, %r203, %r258;
	xor.b32  	%r257, %r204, %r200;
	add.s32 	%r262, %r262, 724874;
	add.s32 	%r205, %r257, %r262;
	cvt.rn.f32.u32 	%f54, %r205;
	fma.rn.f32 	%f55, %f54, 0f2F800000, 0f2F000000;
	ld.global.f32 	%f56, [%rd18+4];
	mul.f32 	%f57, %f55, %f56;
	st.global.f32 	[%rd20+4], %f57;
	add.s32 	%r240, %r240, 2;
	mov.u32 	%r252, %r244;
	mov.u32 	%r253, %r245;
	mov.u32 	%r254, %r246;
	mov.u32 	%r255, %r258;
	mov.u32 	%r256, %r257;
$L__BB0_10:
	and.b32  	%r206, %r81, 1;
	setp.eq.b32 	%p10, %r206, 1;
	not.pred 	%p11, %p10;
	mov.u32 	%r259, %r246;
	mov.u32 	%r260, %r245;
	mov.u32 	%r261, %r244;
	@%p11 bra 	$L__BB0_12;
	shr.u32 	%r207, %r252, 2;
	xor.b32  	%r208, %r207, %r252;
	shl.b32 	%r209, %r256, 4;
	shl.b32 	%r210, %r208, 1;
	xor.b32  	%r211, %r209, %r210;
	xor.b32  	%r212, %r211, %r256;
	xor.b32  	%r257, %r212, %r208;
	add.s32 	%r262, %r262, 362437;
	add.s32 	%r213, %r257, %r262;
	cvt.rn.f32.u32 	%f58, %r213;
	fma.rn.f32 	%f59, %f58, 0f2F800000, 0f2F000000;
	mul.wide.u32 	%rd21, %r240, 4;
	add.s64 	%rd22, %rd2, %rd21;
	ld.global.f32 	%f60, [%rd22];
	mul.f32 	%f61, %f59, %f60;
	add.s32 	%r214, %r240, %r10;
	mul.wide.s32 	%rd23, %r214, 4;
	add.s64 	%rd24, %rd1, %rd23;
	st.global.f32 	[%rd24], %f61;
	mov.u32 	%r258, %r256;
	mov.u32 	%r259, %r255;
	mov.u32 	%r260, %r254;
	mov.u32 	%r261, %r253;
$L__BB0_12:
	st.global.v2.u32 	[%rd3], {%r262, %r261};
	st.global.v2.u32 	[%rd3+8], {%r260, %r259};
	st.global.v2.u32 	[%rd3+16], {%r258, %r257};
	st.global.v2.u32 	[%rd3+24], {%r8, %r9};
	st.global.f32 	[%rd3+32], %f1;
	st.global.f64 	[%rd3+40], %fd1;
	ret;

}
	// .globl	_Z12init_dev_rngjP17curandStateXORWOWi
.visible .entry _Z12init_dev_rngjP17curandStateXORWOWi(
	.param .u32 _Z12init_dev_rngjP17curandStateXORWOWi_param_0,
	.param .u64 .ptr .align 1 _Z12init_dev_rngjP17curandStateXORWOWi_param_1,
	.param .u32 _Z12init_dev_rngjP17curandStateXORWOWi_param_2
)
{
	.reg .pred 	%p<25>;
	.reg .b32 	%r<410>;
	.reg .b64 	%rd<18>;

	ld.param.u32 	%r183, [_Z12init_dev_rngjP17curandStateXORWOWi_param_0];
	ld.param.u64 	%rd8, [_Z12init_dev_rngjP17curandStateXORWOWi_param_1];
	ld.param.u32 	%r184, [_Z12init_dev_rngjP17curandStateXORWOWi_param_2];
	mov.u32 	%r185, %ctaid.x;
	mov.u32 	%r186, %ntid.x;
	mov.u32 	%r187, %tid.x;
	mad.lo.s32 	%r1, %r185, %r186, %r187;
	setp.ge.s32 	%p1, %r1, %r184;
	@%p1 bra 	$L__BB1_44;
	cvta.to.global.u64 	%rd9, %rd8;
	cvt.s64.s32 	%rd17, %r1;
	mul.wide.s32 	%rd10, %r1, 48;
	add.s64 	%rd2, %rd9, %rd10;
	xor.b32  	%r188, %r183, -1429050551;
	mul.lo.s32 	%r189, %r188, 1099087573;
	add.s32 	%r190, %r189, -638133224;
	add.s32 	%r191, %r189, 123456789;
	st.global.v2.u32 	[%rd2], {%r190, %r191};
	xor.b32  	%r192, %r189, 362436069;
	mov.b32 	%r193, -123459836;
	st.global.v2.u32 	[%rd2+8], {%r192, %r193};
	add.s32 	%r194, %r189, 5783321;
	mov.b32 	%r195, -589760388;
	st.global.v2.u32 	[%rd2+16], {%r195, %r194};
	setp.eq.s32 	%p2, %r1, 0;
	@%p2 bra 	$L__BB1_43;
	mov.b32 	%r316, 0;
	mov.u64 	%rd12, precalc_xorwow_matrix;
$L__BB1_3:
	and.b64  	%rd4, %rd17, 3;
	setp.eq.s64 	%p3, %rd4, 0;
	@%p3 bra 	$L__BB1_42;
	mul.wide.u32 	%rd11, %r316, 3200;
	add.s64 	%rd5, %rd12, %rd11;
	cvt.u32.u64 	%r3, %rd4;
	mov.b32 	%r317, 0;
$L__BB1_5:
	mov.b32 	%r330, 0;
	mov.u32 	%r331, %r330;
	mov.u32 	%r332, %r330;
	mov.u32 	%r333, %r330;
	mov.u32 	%r334, %r330;
	mov.u32 	%r323, %r330;
$L__BB1_6:
	mul.wide.u32 	%rd13, %r323, 4;
	add.s64 	%rd14, %rd2, %rd13;
	ld.global.u32 	%r11, [%rd14+4];
	shl.b32 	%r12, %r323, 5;
	mov.b32 	%r329, 0;
$L__BB1_7:
	.pragma "nounroll";
	shr.u32 	%r200, %r11, %r329;
	and.b32  	%r201, %r200, 1;
	setp.eq.b32 	%p4, %r201, 1;
	not.pred 	%p5, %p4;
	add.s32 	%r202, %r12, %r329;
	mul.lo.s32 	%r203, %r202, 5;
	mul.wide.u32 	%rd15, %r203, 4;
	add.s64 	%rd6, %rd5, %rd15;
	@%p5 bra 	$L__BB1_9;
	ld.global.u32 	%r204, [%rd6];
	xor.b32  	%r334, %r334, %r204;
	ld.global.u32 	%r205, [%rd6+4];
	xor.b32  	%r333, %r333, %r205;
	ld.global.u32 	%r206, [%rd6+8];
	xor.b32  	%r332, %r332, %r206;
	ld.global.u32 	%r207, [%rd6+12];
	xor.b32  	%r331, %r331, %r207;
	ld.global.u32 	%r208, [%rd6+16];
	xor.b32  	%r330, %r330, %r208;
$L__BB1_9:
	and.b32  	%r210, %r200, 2;
	setp.eq.s32 	%p6, %r210, 0;
	@%p6 bra 	$L__BB1_11;
	ld.global.u32 	%r211, [%rd6+20];
	xor.b32  	%r334, %r334, %r211;
	ld.global.u32 	%r212, [%rd6+24];
	xor.b32  	%r333, %r333, %r212;
	ld.global.u32 	%r213, [%rd6+28];
	xor.b32  	%r332, %r332, %r213;
	ld.global.u32 	%r214, [%rd6+32];
	xor.b32  	%r331, %r331, %r214;
	ld.global.u32 	%r215, [%rd6+36];
	xor.b32  	%r330, %r330, %r215;
$L__BB1_11:
	and.b32  	%r217, %r200, 4;
	setp.eq.s32 	%p7, %r217, 0;
	@%p7 bra 	$L__BB1_13;
	ld.global.u32 	%r218, [%rd6+40];
	xor.b32  	%r334, %r334, %r218;
	ld.global.u32 	%r219, [%rd6+44];
	xor.b32  	%r333, %r333, %r219;
	ld.global.u32 	%r220, [%rd6+48];
	xor.b32  	%r332, %r332, %r220;
	ld.global.u32 	%r221, [%rd6+52];
	xor.b32  	%r331, %r331, %r221;
	ld.global.u32 	%r222, [%rd6+56];
	xor.b32  	%r330, %r330, %r222;
$L__BB1_13:
	and.b32  	%r224, %r200, 8;
	setp.eq.s32 	%p8, %r224, 0;
	@%p8 bra 	$L__BB1_15;
	ld.global.u32 	%r225, [%rd6+60];
	xor.b32  	%r334, %r334, %r225;
	ld.global.u32 	%r226, [%rd6+64];
	xor.b32  	%r333, %r333, %r226;
	ld.global.u32 	%r227, [%rd6+68];
	xor.b32  	%r332, %r332, %r227;
	ld.global.u32 	%r228, [%rd6+72];
	xor.b32  	%r331, %r331, %r228;
	ld.global.u32 	%r229, [%rd6+76];
	xor.b32  	%r330, %r330, %r229;
$L__BB1_15:
	and.b32  	%r231, %r200, 16;
	setp.eq.s32 	%p9, %r231, 0;
	@%p9 bra 	$L__BB1_17;
	ld.global.u32 	%r232, [%rd6+80];
	xor.b32  	%r334, %r334, %r232;
	ld.global.u32 	%r233, [%rd6+84];
	xor.b32  	%r333, %r333, %r233;
	ld.global.u32 	%r234, [%rd6+88];
	xor.b32  	%r332, %r332, %r234;
	ld.global.u32 	%r235, [%rd6+92];
	xor.b32  	%r331, %r331, %r235;
	ld.global.u32 	%r236, [%rd6+96];
	xor.b32  	%r330, %r330, %r236;
$L__BB1_17:
	and.b32  	%r238, %r200, 32;
	setp.eq.s32 	%p10, %r238, 0;
	@%p10 bra 	$L__BB1_19;
	ld.global.u32 	%r239, [%rd6+100];
	xor.b32  	%r334, %r334, %r239;
	ld.global.u32 	%r240, [%rd6+104];
	xor.b32  	%r333, %r333, %r240;
	ld.global.u32 	%r241, [%rd6+108];
	xor.b32  	%r332, %r332, %r241;
	ld.global.u32 	%r242, [%rd6+112];
	xor.b32  	%r331, %r331, %r242;
	ld.global.u32 	%r243, [%rd6+116];
	xor.b32  	%r330, %r330, %r243;
$L__BB1_19:
	and.b32  	%r245, %r200, 64;
	setp.eq.s32 	%p11, %r245, 0;
	@%p11 bra 	$L__BB1_21;
	ld.global.u32 	%r246, [%rd6+120];
	xor.b32  	%r334, %r334, %r246;
	ld.global.u32 	%r247, [%rd6+124];
	xor.b32  	%r333, %r333, %r247;
	ld.global.u32 	%r248, [%rd6+128];
	xor.b32  	%r332, %r332, %r248;
	ld.global.u32 	%r249, [%rd6+132];
	xor.b32  	%r331, %r331, %r249;
	ld.global.u32 	%r250, [%rd6+136];
	xor.b32  	%r330, %r330, %r250;
$L__BB1_21:
	and.b32  	%r252, %r200, 128;
	setp.eq.s32 	%p12, %r252, 0;
	@%p12 bra 	$L__BB1_23;
	ld.global.u32 	%r253, [%rd6+140];
	xor.b32  	%r334, %r334, %r253;
	ld.global.u32 	%r254, [%rd6+144];
	xor.b32  	%r333, %r333, %r254;
	ld.global.u32 	%r255, [%rd6+148];
	xor.b32  	%r332, %r332, %r255;
	ld.global.u32 	%r256, [%rd6+152];
	xor.b32  	%r331, %r331, %r256;
	ld.global.u32 	%r257, [%rd6+156];
	xor.b32  	%r330, %r330, %r257;
$L__BB1_23:
	and.b32  	%r259, %r200, 256;
	setp.eq.s32 	%p13, %r259, 0;
	@%p13 bra 	$L__BB1_25;
	ld.global.u32 	%r260, [%rd6+160];
	xor.b32  	%r334, %r334, %r260;
	ld.global.u32 	%r261, [%rd6+164];
	xor.b32  	%r333, %r333, %r261;
	ld.global.u32 	%r262, [%rd6+168];
	xor.b32  	%r332, %r332, %r262;
	ld.global.u32 	%r263, [%rd6+172];
	xor.b32  	%r331, %r331, %r263;
	ld.global.u32 	%r264, [%rd6+176];
	xor.b32  	%r330, %r330, %r264;
$L__BB1_25:
	and.b32  	%r266, %r200, 512;
	setp.eq.s32 	%p14, %r266, 0;
	@%p14 bra 	$L__BB1_27;
	ld.global.u32 	%r267, [%rd6+180];
	xor.b32  	%r334, %r334, %r267;
	ld.global.u32 	%r268, [%rd6+184];
	xor.b32  	%r333, %r333, %r268;
	ld.global.u32 	%r269, [%rd6+188];
	xor.b32  	%r332, %r332, %r269;
	ld.global.u32 	%r270, [%rd6+192];
	xor.b32  	%r331, %r331, %r270;
	ld.global.u32 	%r271, [%rd6+196];
	xor.b32  	%r330, %r330, %r271;
$L__BB1_27:
	and.b32  	%r273, %r200, 1024;
	setp.eq.s32 	%p15, %r273, 0;
	@%p15 bra 	$L__BB1_29;
	ld.global.u32 	%r274, [%rd6+200];
	xor.b32  	%r334, %r334, %r274;
	ld.global.u32 	%r275, [%rd6+204];
	xor.b32  	%r333, %r333, %r275;
	ld.global.u32 	%r276, [%rd6+208];
	xor.b32  	%r332, %r332, %r276;
	ld.global.u32 	%r277, [%rd6+212];
	xor.b32  	%r331, %r331, %r277;
	ld.global.u32 	%r278, [%rd6+216];
	xor.b32  	%r330, %r330, %r278;
$L__BB1_29:
	and.b32  	%r280, %r200, 2048;
	setp.eq.s32 	%p16, %r280, 0;
	@%p16 bra 	$L__BB1_31;
	ld.global.u32 	%r281, [%rd6+220];
	xor.b32  	%r334, %r334, %r281;
	ld.global.u32 	%r282, [%rd6+224];
	xor.b32  	%r333, %r333, %r282;
	ld.global.u32 	%r283, [%rd6+228];
	xor.b32  	%r332, %r332, %r283;
	ld.global.u32 	%r284, [%rd6+232];
	xor.b32  	%r331, %r331, %r284;
	ld.global.u32 	%r285, [%rd6+236];
	xor.b32  	%r330, %r330, %r285;
$L__BB1_31:
	and.b32  	%r287, %r200, 4096;
	setp.eq.s32 	%p17, %r287, 0;
	@%p17 bra 	$L__BB1_33;
	ld.global.u32 	%r288, [%rd6+240];
	xor.b32  	%r334, %r334, %r288;
	ld.global.u32 	%r289, [%rd6+244];
	xor.b32  	%r333, %r333, %r289;
	ld.global.u32 	%r290, [%rd6+248];
	xor.b32  	%r332, %r332, %r290;
	ld.global.u32 	%r291, [%rd6+252];
	xor.b32  	%r331, %r331, %r291;
	ld.global.u32 	%r292, [%rd6+256];
	xor.b32  	%r330, %r330, %r292;
$L__BB1_33:
	and.b32  	%r294, %r200, 8192;
	setp.eq.s32 	%p18, %r294, 0;
	@%p18 bra 	$L__BB1_35;
	ld.global.u32 	%r295, [%rd6+260];
	xor.b32  	%r334, %r334, %r295;
	ld.global.u32 	%r296, [%rd6+264];
	xor.b32  	%r333, %r333, %r296;
	ld.global.u32 	%r297, [%rd6+268];
	xor.b32  	%r332, %r332, %r297;
	ld.global.u32 	%r298, [%rd6+272];
	xor.b32  	%r331, %r331, %r298;
	ld.global.u32 	%r299, [%rd6+276];
	xor.b32  	%r330, %r330, %r299;
$L__BB1_35:
	and.b32  	%r301, %r200, 16384;
	setp.eq.s32 	%p19, %r301, 0;
	@%p19 bra 	$L__BB1_37;
	ld.global.u32 	%r302, [%rd6+280];
	xor.b32  	%r334, %r334, %r302;
	ld.global.u32 	%r303, [%rd6+284];
	xor.b32  	%r333, %r333, %r303;
	ld.global.u32 	%r304, [%rd6+288];
	xor.b32  	%r332, %r332, %r304;
	ld.global.u32 	%r305, [%rd6+292];
	xor.b32  	%r331, %r331, %r305;
	ld.global.u32 	%r306, [%rd6+296];
	xor.b32  	%r330, %r330, %r306;
$L__BB1_37:
	and.b32  	%r308, %r200, 32768;
	setp.eq.s32 	%p20, %r308, 0;
	@%p20 bra 	$L__BB1_39;
	ld.global.u32 	%r309, [%rd6+300];
	xor.b32  	%r334, %r334, %r309;
	ld.global.u32 	%r310, [%rd6+304];
	xor.b32  	%r333, %r333, %r310;
	ld.global.u32 	%r311, [%rd6+308];
	xor.b32  	%r332, %r332, %r311;
	ld.global.u32 	%r312, [%rd6+312];
	xor.b32  	%r331, %r331, %r312;
	ld.global.u32 	%r313, [%rd6+316];
	xor.b32  	%r330, %r330, %r313;
$L__BB1_39:
	add.s32 	%r329, %r329, 16;
	setp.ne.s32 	%p21, %r329, 32;
	@%p21 bra 	$L__BB1_7;
	mad.lo.s32 	%r314, %r323, -31, %r12;
	add.s32 	%r323, %r314, 1;
	setp.ne.s32 	%p22, %r323, 5;
	@%p22 bra 	$L__BB1_6;
	st.global.u32 	[%rd2+4], %r334;
	st.global.u32 	[%rd2+8], %r333;
	st.global.u32 	[%rd2+12], %r332;
	st.global.u32 	[%rd2+16], %r331;
	st.global.u32 	[%rd2+20], %r330;
	add.s32 	%r317, %r317, 1;
	setp.lt.u32 	%p23, %r317, %r3;
	@%p23 bra 	$L__BB1_5;
$L__BB1_42:
	shr.u64 	%rd7, %rd17, 2;
	add.s32 	%r316, %r316, 1;
	setp.gt.u64 	%p24, %rd17, 3;
	mov.u64 	%rd17, %rd7;
	@%p24 bra 	$L__BB1_3;
$L__BB1_43:
	mov.b32 	%r315, 0;
	st.global.v2.u32 	[%rd2+24], {%r315, %r315};
	st.global.u32 	[%rd2+32], %r315;
	mov.b64 	%rd16, 0;
	st.global.u64 	[%rd2+40], %rd16;
$L__BB1_44:
	ret;

}


// ===== COMPILED SASS (sm_100) =====

	.target	sm_100

	.elftype	@"ET_EXEC"


//--------------------- .note.nv.tkinfo           --------------------------
	.section	.note.nv.tkinfo,"",@"SHT_NOTE"
	.sectionflags	@"SHF_NOTE_NV_TKINFO"
	.tkinfo
        /*0018*/ 	.word	0x00000002
        /*0030*/ 	.string	""
        /*0030*/ 	.string	"ptxas"
        /*0030*/ 	.string	"Cuda compilation tools, release 13.0, V13.0.88"
        /*0030*/ 	.string	"Build cuda_13.0.r13.0/compiler.36424714_0"
        /*0030*/ 	.string	"-arch sm_100 -m 64 "



//--------------------- .note.nv.cuinfo           --------------------------
	.section	.note.nv.cuinfo,"",@"SHT_NOTE"
	.sectionflags	@"SHF_NOTE_NV_CUINFO"
        /*0018*/ 	.short	0x0002
        /*001a*/ 	.short	0x0064
        /*001c*/ 	.short	0x0082
	.zero		2


//--------------------- .nv.info                  --------------------------
	.section	.nv.info,"",@"SHT_CUDA_INFO"
	.align	4


	//----- nvinfo : EIATTR_REGCOUNT
	.align		4
        /*0000*/ 	.byte	0x04, 0x2f
        /*0002*/ 	.short	(.L_10 - .L_9)
	.align		4
.L_9:
        /*0004*/ 	.word	index@(_Z16cu_random_positsPfS_iiP17curandStateXORWOW)
        /*0008*/ 	.word	0x00000020


	//----- nvinfo : EIATTR_FRAME_SIZE
	.align		4
.L_10:
        /*000c*/ 	.byte	0x04, 0x11
        /*000e*/ 	.short	(.L_12 - .L_11)
	.align		4
.L_11:
        /*0010*/ 	.word	index@(_Z16cu_random_positsPfS_iiP17curandStateXORWOW)
        /*0014*/ 	.word	0x00000000


	//----- nvinfo : EIATTR_REGCOUNT
	.align		4
.L_12:
        /*0018*/ 	.byte	0x04, 0x2f
        /*001a*/ 	.short	(.L_14 - .L_13)
	.align		4
.L_13:
        /*001c*/ 	.word	index@(_Z12init_dev_rngjP17curandStateXORWOWi)
        /*0020*/ 	.word	0x0000001f


	//----- nvinfo : EIATTR_FRAME_SIZE
	.align		4
.L_14:
        /*0024*/ 	.byte	0x04, 0x11
        /*0026*/ 	.short	(.L_16 - .L_15)
	.align		4
.L_15:
        /*0028*/ 	.word	index@(_Z12init_dev_rngjP17curandStateXORWOWi)
        /*002c*/ 	.word	0x00000000


	//----- nvinfo : EIATTR_MIN_STACK_SIZE
	.align		4
.L_16:
        /*0030*/ 	.byte	0x04, 0x12
        /*0032*/ 	.short	(.L_18 - .L_17)
	.align		4
.L_17:
        /*0034*/ 	.word	index@(_Z12init_dev_rngjP17curandStateXORWOWi)
        /*0038*/ 	.word	0x00000000


	//----- nvinfo : EIATTR_MIN_STACK_SIZE
	.align		4
.L_18:
        /*003c*/ 	.byte	0x04, 0x12
        /*003e*/ 	.short	(.L_20 - .L_19)
	.align		4
.L_19:
        /*0040*/ 	.word	index@(_Z16cu_random_positsPfS_iiP17curandStateXORWOW)
        /*0044*/ 	.word	0x00000000
.L_20:


//--------------------- .nv.compat                --------------------------
	.section	.nv.compat,"",@"SHT_CUDA_COMPAT_INFO"
	.align	4
        /*0000*/ 	.byte	0x02, 0x09, 0x00, 0x00, 0x02, 0x02, 0x01, 0x00, 0x02, 0x05, 0x05, 0x00, 0x03, 0x07, 0x01, 0x01
        /*0010*/ 	.byte	0x02, 0x03, 0x00, 0x00, 0x02, 0x06, 0x01, 0x00, 0x04, 0x0b, 0x08, 0x00, 0x09, 0x00, 0x00, 0x00
        /*0020*/ 	.byte	0x00, 0x00, 0x00, 0x00


//--------------------- .nv.info._Z12init_dev_rngjP17curandStateXORWOWi --------------------------
	.section	.nv.info._Z12init_dev_rngjP17curandStateXORWOWi,"",@"SHT_CUDA_INFO"
	.sectionflags	@""
	.align	4


	//----- nvinfo : EIATTR_CUDA_API_VERSION
	.align		4
        /*0000*/ 	.byte	0x04, 0x37
        /*0002*/ 	.short	(.L_22 - .L_21)
.L_21:
        /*0004*/ 	.word	0x00000082


	//----- nvinfo : EIATTR_KPARAM_INFO
	.align		4
.L_22:
        /*0008*/ 	.byte	0x04, 0x17
        /*000a*/ 	.short	(.L_24 - .L_23)
.L_23:
        /*000c*/ 	.word	0x00000000
        /*0010*/ 	.short	0x0002
        /*0012*/ 	.short	0x0010
        /*0014*/ 	.byte	0x00, 0xf0, 0x11, 0x00


	//----- nvinfo : EIATTR_KPARAM_INFO
	.align		4
.L_24:
        /*0018*/ 	.byte	0x04, 0x17
        /*001a*/ 	.short	(.L_26 - .L_25)
.L_25:
        /*001c*/ 	.word	0x00000000
        /*0020*/ 	.short	0x0001
        /*0022*/ 	.short	0x0008
        /*0024*/ 	.byte	0x00, 0xf5, 0x21, 0x00


	//----- nvinfo : EIATTR_KPARAM_INFO
	.align		4
.L_26:
        /*0028*/ 	.byte	0x04, 0x17
        /*002a*/ 	.short	(.L_28 - .L_27)
.L_27:
        /*002c*/ 	.word	0x00000000
        /*0030*/ 	.short	0x0000
        /*0032*/ 	.short	0x0000
        /*0034*/ 	.byte	0x00, 0xf0, 0x11, 0x00


	//----- nvinfo : EIATTR_SPARSE_MMA_MASK
	.align		4
.L_28:
        /*0038*/ 	.byte	0x03, 0x50
        /*003a*/ 	.short	0x0000


	//----- nvinfo : EIATTR_MAXREG_COUNT
	.align		4
        /*003c*/ 	.byte	0x03, 0x1b
        /*003e*/ 	.short	0x00ff


	//----- nvinfo : EIATTR_MERCURY_ISA_VERSION
	.align		4
        /*0040*/ 	.byte	0x03, 0x5f
        /*0042*/ 	.short	0x0101


	//----- nvinfo : EIATTR_VRC_CTA_INIT_COUNT
	.align		4
        /*0044*/ 	.byte	0x02, 0x4a
	.zero		1
	.zero		1


	//----- nvinfo : EIATTR_EXIT_INSTR_OFFSETS
	.align		4
        /*0048*/ 	.byte	0x04, 0x1c
        /*004a*/ 	.short	(.L_30 - .L_29)


	//   ....[0]....
.L_29:
        /*004c*/ 	.word	0x00000070


	//   ....[1]....
        /*0050*/ 	.word	0x00000ee0


	//----- nvinfo : EIATTR_CRS_STACK_SIZE
	.align		4
.L_30:
        /*0054*/ 	.byte	0x04, 0x1e
        /*0056*/ 	.short	(.L_32 - .L_31)
.L_31:
        /*0058*/ 	.word	0x00000000


	//----- nvinfo : EIATTR_CBANK_PARAM_SIZE
	.align		4
.L_32:
        /*005c*/ 	.byte	0x03, 0x19
        /*005e*/ 	.short	0x0014


	//----- nvinfo : EIATTR_PARAM_CBANK
	.align		4
        /*0060*/ 	.byte	0x04, 0x0a
        /*0062*/ 	.short	(.L_34 - .L_33)
	.align		4
.L_33:
        /*0064*/ 	.word	index@(.nv.constant0._Z12init_dev_rngjP17curandStateXORWOWi)
        /*0068*/ 	.short	0x0380
        /*006a*/ 	.short	0x0014


	//----- nvinfo : EIATTR_SW_WAR
	.align		4
.L_34:
        /*006c*/ 	.byte	0x04, 0x36
        /*006e*/ 	.short	(.L_36 - .L_35)
.L_35:
        /*0070*/ 	.word	0x00000008
.L_36:


//--------------------- .nv.info._Z16cu_random_positsPfS_iiP17curandStateXORWOW --------------------------
	.section	.nv.info._Z16cu_random_positsPfS_iiP17curandStateXORWOW,"",@"SHT_CUDA_INFO"
	.sectionflags	@""
	.align	4


	//----- nvinfo : EIATTR_CUDA_API_VERSION
	.align		4
        /*0000*/ 	.byte	0x04, 0x37
        /*0002*/ 	.short	(.L_38 - .L_37)
.L_37:
        /*0004*/ 	.word	0x00000082


	//----- nvinfo : EIATTR_KPARAM_INFO
	.align		4
.L_38:
        /*0008*/ 	.byte	0x04, 0x17
        /*000a*/ 	.short	(.L_40 - .L_39)
.L_39:
        /*000c*/ 	.word	0x00000000
        /*0010*/ 	.short	0x0004
        /*0012*/ 	.short	0x0018
        /*0014*/ 	.byte	0x00, 0xf5, 0x21, 0x00


	//----- nvinfo : EIATTR_KPARAM_INFO
	.align		4
.L_40:
        /*0018*/ 	.byte	0x04, 0x17
        /*001a*/ 	.short	(.L_42 - .L_41)
.L_41:
        /*001c*/ 	.word	0x00000000
        /*0020*/ 	.short	0x0003
        /*0022*/ 	.short	0x0014
        /*0024*/ 	.byte	0x00, 0xf0, 0x11, 0x00


	//----- nvinfo : EIATTR_KPARAM_INFO
	.align		4
.L_42:
        /*0028*/ 	.byte	0x04, 0x17
        /*002a*/ 	.short	(.L_44 - .L_43)
.L_43:
        /*002c*/ 	.word	0x00000000
        /*0030*/ 	.short	0x0002
        /*0032*/ 	.short	0x0010
        /*0034*/ 	.byte	0x00, 0xf0, 0x11, 0x00


	//----- nvinfo : EIATTR_KPARAM_INFO
	.align		4
.L_44:
        /*0038*/ 	.byte	0x04, 0x17
        /*003a*/ 	.short	(.L_46 - .L_45)
.L_45:
        /*003c*/ 	.word	0x00000000
        /*0040*/ 	.short	0x0001
        /*0042*/ 	.short	0x0008
        /*0044*/ 	.byte	0x00, 0xf5, 0x21, 0x00


	//----- nvinfo : EIATTR_KPARAM_INFO
	.align		4
.L_46:
        /*0048*/ 	.byte	0x04, 0x17
        /*004a*/ 	.short	(.L_48 - .L_47)
.L_47:
        /*004c*/ 	.word	0x00000000
        /*0050*/ 	.short	0x0000
        /*0052*/ 	.short	0x0000
        /*0054*/ 	.byte	0x00, 0xf5, 0x21, 0x00


	//----- nvinfo : EIATTR_SPARSE_MMA_MASK
	.align		4
.L_48:
        /*0058*/ 	.byte	0x03, 0x50
        /*005a*/ 	.short	0x0000


	//----- nvinfo : EIATTR_MAXREG_COUNT
	.align		4
        /*005c*/ 	.byte	0x03, 0x1b
        /*005e*/ 	.short	0x00ff


	//----- nvinfo : EIATTR_MERCURY_ISA_VERSION
	.align		4
        /*0060*/ 	.byte	0x03, 0x5f
        /*0062*/ 	.short	0x0101


	//----- nvinfo : EIATTR_VRC_CTA_INIT_COUNT
	.align		4
        /*0064*/ 	.byte	0x02, 0x4a
	.zero		1
	.zero		1


	//----- nvinfo : EIATTR_EXIT_INSTR_OFFSETS
	.align		4
        /*0068*/ 	.byte	0x04, 0x1c
        /*006a*/ 	.short	(.L_50 - .L_49)


	//   ....[0]....
.L_49:
        /*006c*/ 	.word	0x000011e0


	//----- nvinfo : EIATTR_CRS_STACK_SIZE
	.align		4
.L_50:
        /*0070*/ 	.byte	0x04, 0x1e
        /*0072*/ 	.short	(.L_52 - .L_51)
.L_51:
        /*0074*/ 	.word	0x00000000


	//----- nvinfo : EIATTR_CBANK_PARAM_SIZE
	.align		4
.L_52:
        /*0078*/ 	.byte	0x03, 0x19
        /*007a*/ 	.short	0x0020


	//----- nvinfo : EIATTR_PARAM_CBANK
	.align		4
        /*007c*/ 	.byte	0x04, 0x0a
        /*007e*/ 	.short	(.L_54 - .L_53)
	.align		4
.L_53:
        /*0080*/ 	.word	index@(.nv.constant0._Z16cu_random_positsPfS_iiP17curandStateXORWOW)
        /*0084*/ 	.short	0x0380
        /*0086*/ 	.short	0x0020


	//----- nvinfo : EIATTR_SW_WAR
	.align		4
.L_54:
        /*0088*/ 	.byte	0x04, 0x36
        /*008a*/ 	.short	(.L_56 - .L_55)
.L_55:
        /*008c*/ 	.word	0x00000008
.L_56:


//--------------------- .nv.callgraph             --------------------------
	.section	.nv.callgraph,"",@"SHT_CUDA_CALLGRAPH"
	.align	4
	.sectionentsize	8
	.align		4
        /*0000*/ 	.word	0x00000000
	.align		4
        /*0004*/ 	.word	0xffffffff
	.align		4
        /*0008*/ 	.word	0x00000000
	.align		4
        /*000c*/ 	.word	0xfffffffe
	.align		4
        /*0010*/ 	.word	0x00000000
	.align		4
        /*0014*/ 	.word	0xfffffffd
	.align		4
        /*0018*/ 	.word	0x00000000
	.align		4
        /*001c*/ 	.word	0xfffffffc


//--------------------- .nv.constant4             --------------------------
	.section	.nv.constant4,"a",@progbits
	.align	8
	.align		8
.nv.constant4:
        /*0000*/ 	.dword	precalc_xorwow_matrix
	.align		8
        /*0008*/ 	.dword	precalc_xorwow_offset_matrix
	.align		8
        /*0010*/ 	.dword	mrg32k3aM1
	.align		8
        /*0018*/ 	.dword	mrg32k3aM2
	.align		8
        /*0020*/ 	.dword	mrg32k3aM1SubSeq
	.align		8
        /*0028*/ 	.dword	mrg32k3aM2SubSeq
	.align		8
        /*0030*/ 	.dword	mrg32k3aM1Seq
	.align		8
        /*0038*/ 	.dword	mrg32k3aM2Seq


//--------------------- .nv.constant3             --------------------------
	.section	.nv.constant3,"a",@progbits
	.align	8
.nv.constant3:
	.type		__cr_lgamma_table,@object
	.size		__cr_lgamma_table,(.L_8 - __cr_lgamma_table)
__cr_lgamma_table:
        /*0000*/ 	.byte	0x00, 0x00, 0x00, 0x00, 0x00, 0x00, 0x00, 0x00, 0x00, 0x00, 0x00, 0x00, 0x00, 0x00, 0x00, 0x00
        /*0010*/ 	.byte	0xef, 0x39, 0xfa, 0xfe, 0x42, 0x2e, 0xe6, 0x3f, 0x02, 0x20, 0x2a, 0xfa, 0x0b, 0xab, 0xfc, 0x3f
        /*0020*/ 	.byte	0xf9, 0x2c, 0x92, 0x7c, 0xa7, 0x6c, 0x09, 0x40, 0xc9, 0x79, 0x44, 0x3c, 0x64, 0x26, 0x13, 0x40
        /*0030*/ 	.byte	0xca, 0x01, 0xcf, 0x3a, 0x27, 0x51, 0x1a, 0x40, 0x30, 0xcc, 0x2d, 0xf3, 0xe1, 0x0c, 0x21, 0x40
        /*0040*/ 	.byte	0x0d, 0xb7, 0xfc, 0x82, 0x8e, 0x35, 0x25, 0x40
.L_8:


//--------------------- .text._Z12init_dev_rngjP17curandStateXORWOWi --------------------------
	.section	.text._Z12init_dev_rngjP17curandStateXORWOWi,"ax",@progbits
	.align	128
        .global         _Z12init_dev_rngjP17curandStateXORWOWi
        .type           _Z12init_dev_rngjP17curandStateXORWOWi,@function
        .size           _Z12init_dev_rngjP17curandStateXORWOWi,(.L_x_16 - _Z12init_dev_rngjP17curandStateXORWOWi)
        .other          _Z12init_dev_rngjP17curandStateXORWOWi,@"STO_CUDA_ENTRY STV_DEFAULT"
_Z12init_dev_rngjP17curandStateXORWOWi:
.text._Z12init_dev_rngjP17curandStateXORWOWi:
[----:B------:R-:W-:Y:S01]  /*0000*/  LDC R1, c[0x0][0x37c] ;  /* 0x0000df00ff017b82 */ /* 0x000fe20000000800 */
[----:B------:R-:W0:Y:S07]  /*0010*/  S2R R0, SR_TID.X ;  /* 0x0000000000007919 */ /* 0x000e2e0000002100 */
[----:B------:R-:W0:Y:S01]  /*0020*/  S2UR UR4, SR_CTAID.X ;  /* 0x00000000000479c3 */ /* 0x000e220000002500 */
[----:B------:R-:W1:Y:S07]  /*0030*/  LDCU UR5, c[0x0][0x390] ;  /* 0x00007200ff0577ac */ /* 0x000e6e0008000800 */
[----:B------:R-:W0:Y:S02]  /*0040*/  LDC R13, c[0x0][0x360] ;  /* 0x0000d800ff0d7b82 */ /* 0x000e240000000800 */
[----:B0-----:R-:W-:-:S05]  /*0050*/  IMAD R13, R13, UR4, R0 ;  /* 0x000000040d0d7c24 */ /* 0x001fca000f8e0200 */
[----:B-1----:R-:W-:-:S13]  /*0060*/  ISETP.GE.AND P0, PT, R13, UR5, PT ;  /* 0x000000050d007c0c */ /* 0x002fda000bf06270 */
[----:B------:R-:W-:Y:S05]  /*0070*/  @P0 EXIT ;  /* 0x000000000000094d */ /* 0x000fea0003800000 */
[----:B------:R-:W0:Y:S01]  /*0080*/  LDC R0, c[0x0][0x380] ;  /* 0x0000e000ff007b82 */ /* 0x000e220000000800 */
[----:B------:R-:W1:Y:S01]  /*0090*/  LDCU.64 UR4, c[0x0][0x358] ;  /* 0x00006b00ff0477ac */ /* 0x000e620008000a00 */
[----:B------:R-:W-:Y:S01]  /*00a0*/  IMAD.MOV.U32 R5, RZ, RZ, -0x75bd8fc ;  /* 0xf8a42704ff057424 */ /* 0x000fe200078e00ff */
[----:B------:R-:W-:Y:S01]  /*00b0*/  ISETP.NE.AND P0, PT, R13, RZ, PT ;  /* 0x000000ff0d00720c */ /* 0x000fe20003f05270 */
[----:B------:R-:W-:Y:S01]  /*00c0*/  IMAD.MOV.U32 R8, RZ, RZ, -0x23270784 ;  /* 0xdcd8f87cff087424 */ /* 0x000fe200078e00ff */
[----:B------:R-:W-:Y:S03]  /*00d0*/  BSSY.RECONVERGENT B0, `(.L_x_0) ;  /* 0x00000dd000007945 */ /* 0x000fe60003800200 */
[----:B------:R-:W2:Y:S01]  /*00e0*/  LDC.64 R6, c[0x0][0x388] ;  /* 0x0000e200ff067b82 */ /* 0x000ea20000000a00 */
[----:B0-----:R-:W-:-:S05]  /*00f0*/  LOP3.LUT R0, R0, 0xaad26b49, RZ, 0x3c, !PT ;  /* 0xaad26b4900007812 */ /* 0x001fca00078e3cff */
[----:B------:R-:W-:Y:S02]  /*0100*/  IMAD R0, R0, 0x4182bed5, RZ ;  /* 0x4182bed500007824 */ /* 0x000fe400078e02ff */
[----:B--2---:R-:W-:-:S03]  /*0110*/  IMAD.WIDE R6, R13, 0x30, R6 ;  /* 0x000000300d067825 */ /* 0x004fc600078e0206 */
[C---:B------:R-:W-:Y:S01]  /*0120*/  LOP3.LUT R4, R0.reuse, 0x159a55e5, RZ, 0x3c, !PT ;  /* 0x159a55e500047812 */ /* 0x040fe200078e3cff */
[C---:B------:R-:W-:Y:S02]  /*0130*/  VIADD R2, R0.reuse, 0xd9f6dc18 ;  /* 0xd9f6dc1800027836 */ /* 0x040fe40000000000 */
[C---:B------:R-:W-:Y:S02]  /*0140*/  VIADD R3, R0.reuse, 0x75bcd15 ;  /* 0x075bcd1500037836 */ /* 0x040fe40000000000 */
[----:B-1----:R0:W-:Y:S01]  /*0150*/  STG.E.64 desc[UR4][R6.64+0x8], R4 ;  /* 0x0000080406007986 */ /* 0x0021e2000c101b04 */
[----:B------:R-:W-:-:S03]  /*0160*/  VIADD R9, R0, 0x583f19 ;  /* 0x00583f1900097836 */ /* 0x000fc60000000000 */
[----:B------:R0:W-:Y:S04]  /*0170*/  STG.E.64 desc[UR4][R6.64], R2 ;  /* 0x0000000206007986 */ /* 0x0001e8000c101b04 */
[----:B------:R0:W-:Y:S01]  /*0180*/  STG.E.64 desc[UR4][R6.64+0x10], R8 ;  /* 0x0000100806007986 */ /* 0x0001e2000c101b04 */
[----:B------:R-:W-:Y:S05]  /*0190*/  @!P0 BRA `(.L_x_1) ;  /* 0x0000000c00408947 */ /* 0x000fea0003800000 */
[----:B------:R-:W-:Y:S01]  /*01a0*/  SHF.R.S32.HI R0, RZ, 0x1f, R13 ;  /* 0x0000001fff007819 */ /* 0x000fe2000001140d */
[----:B------:R-:W-:-:S07]  /*01b0*/  IMAD.MOV.U32 R12, RZ, RZ, RZ ;  /* 0x000000ffff0c7224 */ /* 0x000fce00078e00ff */
.L_x_7:
[----:B0-----:R-:W-:Y:S01]  /*01c0*/  LOP3.LUT R2, R13, 0x3, RZ, 0xc0, !PT ;  /* 0x000000030d027812 */ /* 0x001fe200078ec0ff */
[----:B------:R-:W-:Y:S03]  /*01d0*/  BSSY.RECONVERGENT B1, `(.L_x_2) ;  /* 0x00000c6000017945 */ /* 0x000fe60003800200 */
[----:B------:R-:W-:-:S04]  /*01e0*/  ISETP.NE.U32.AND P0, PT, R2, RZ, PT ;  /* 0x000000ff0200720c */ /* 0x000fc80003f05070 */
[----:B------:R-:W-:-:S13]  /*01f0*/  ISETP.NE.AND.EX P0, PT, RZ, RZ, PT, P0 ;  /* 0x000000ffff00720c */ /* 0x000fda0003f05300 */
[----:B------:R-:W-:Y:S05]  /*0200*/  @!P0 BRA `(.L_x_3) ;  /* 0x0000000c00088947 */ /* 0x000fea0003800000 */
[----:B------:R-:W0:Y:S01]  /*0210*/  LDC.64 R8, c[0x4][RZ] ;  /* 0x01000000ff087b82 */ /* 0x000e220000000a00 */
[----:B------:R-:W-:Y:S02]  /*0220*/  IMAD.MOV.U32 R14, RZ, RZ, RZ ;  /* 0x000000ffff0e7224 */ /* 0x000fe400078e00ff */
[----:B0-----:R-:W-:-:S07]  /*0230*/  IMAD.WIDE.U32 R8, R12, 0xc80, R8 ;  /* 0x00000c800c087825 */ /* 0x001fce00078e0008 */
.L_x_6:
[----:B0-----:R-:W-:Y:S01]  /*0240*/  IMAD.MOV.U32 R15, RZ, RZ, RZ ;  /* 0x000000ffff0f7224 */ /* 0x001fe200078e00ff */
[----:B------:R-:W-:Y:S01]  /*0250*/  CS2R R2, SRZ ;  /* 0x0000000000027805 */ /* 0x000fe2000001ff00 */
[----:B------:R-:W-:Y:S01]  /*0260*/  IMAD.MOV.U32 R17, RZ, RZ, RZ ;  /* 0x000000ffff117224 */ /* 0x000fe200078e00ff */
[----:B------:R-:W-:-:S07]  /*0270*/  CS2R R4, SRZ ;  /* 0x0000000000047805 */ /* 0x000fce000001ff00 */
.L_x_5:
[----:B------:R-:W-:-:S05]  /*0280*/  IMAD.WIDE.U32 R10, R17, 0x4, R6 ;  /* 0x00000004110a7825 */ /* 0x000fca00078e0006 */
[----:B------:R0:W5:Y:S01]  /*0290*/  LDG.E R16, desc[UR4][R10.64+0x4] ;  /* 0x000004040a107981 */ /* 0x000162000c1e1900 */
[----:B------:R-:W-:-:S07]  /*02a0*/  IMAD.MOV.U32 R19, RZ, RZ, RZ ;  /* 0x000000ffff137224 */ /* 0x000fce00078e00ff */
.L_x_4:
[----:B-----5:R-:W-:Y:S01]  /*02b0*/  SHF.R.U32.HI R24, RZ, R19, R16 ;  /* 0x00000013ff187219 */ /* 0x020fe20000011610 */
[----:B0-----:R-:W-:-:S03]  /*02c0*/  IMAD.SHL.U32 R10, R17, 0x20, RZ ;  /* 0x00000020110a7824 */ /* 0x001fc600078e00ff */
[----:B------:R-:W-:Y:S01]  /*02d0*/  LOP3.LUT R11, R24, 0x1, RZ, 0xc0, !PT ;  /* 0x00000001180b7812 */ /* 0x000fe200078ec0ff */
[----:B------:R-:W-:-:S03]  /*02e0*/  IMAD.IADD R10, R10, 0x1, R19 ;  /* 0x000000010a0a7824 */ /* 0x000fc600078e0213 */
[----:B------:R-:W-:Y:S01]  /*02f0*/  ISETP.NE.U32.AND P0, PT, R11, 0x1, PT ;  /* 0x000000010b00780c */ /* 0x000fe20003f05070 */
[----:B------:R-:W-:-:S03]  /*0300*/  IMAD R11, R10, 0x5, RZ ;  /* 0x000000050a0b7824 */ /* 0x000fc600078e02ff */
[----:B------:R-:W-:Y:S01]  /*0310*/  R2P PR, R24, 0x7e ;  /* 0x0000007e18007804 */ /* 0x000fe20000000000 */
[----:B------:R-:W-:-:S08]  /*0320*/  IMAD.WIDE.U32 R10, R11, 0x4, R8 ;  /* 0x000000040b0a7825 */ /* 0x000fd000078e0008 */
[----:B------:R-:W2:Y:S04]  /*0330*/  @!P0 LDG.E R18, desc[UR4][R10.64] ;  /* 0x000000040a128981 */ /* 0x000ea8000c1e1900 */
[----:B------:R-:W3:Y:S04]  /*0340*/  @!P0 LDG.E R20, desc[UR4][R10.64+0x10] ;  /* 0x000010040a148981 */ /* 0x000ee8000c1e1900 */
[----:B------:R-:W4:Y:S04]  /*0350*/  @P1 LDG.E R22, desc[UR4][R10.64+0x14] ;  /* 0x000014040a161981 */ /* 0x000f28000c1e1900 */
[----:B------:R-:W4:Y:S04]  /*0360*/  @P2 LDG.E R26, desc[UR4][R10.64+0x28] ;  /* 0x000028040a1a2981 */ /* 0x000f28000c1e1900 */
[----:B------:R-:W4:Y:S04]  /*0370*/  @!P0 LDG.E R21, desc[UR4][R10.64+0x4] ;  /* 0x000004040a158981 */ /* 0x000f28000c1e1900 */
[----:B------:R-:W4:Y:S04]  /*0380*/  @!P0 LDG.E R23, desc[UR4][R10.64+0xc] ;  /* 0x00000c040a178981 */ /* 0x000f28000c1e1900 */
[----:B------:R-:W4:Y:S04]  /*0390*/  @P1 LDG.E R25, desc[UR4][R10.64+0x18] ;  /* 0x000018040a191981 */ /* 0x000f28000c1e1900 */
[----:B------:R-:W4:Y:S04]  /*03a0*/  @P3 LDG.E R28, desc[UR4][R10.64+0x3c] ;  /* 0x00003c040a1c3981 */ /* 0x000f28000c1e1900 */
[----:B------:R-:W4:Y:S01]  /*03b0*/  @P6 LDG.E R27, desc[UR4][R10.64+0x7c] ;  /* 0x00007c040a1b6981 */ /* 0x000f22000c1e1900 */
[----:B--2---:R-:W-:-:S03]  /*03c0*/  @!P0 LOP3.LUT R15, R15, R18, RZ, 0x3c, !PT ;  /* 0x000000120f0f8212 */ /* 0x004fc600078e3cff */
[----:B------:R-:W2:Y:S01]  /*03d0*/  @!P0 LDG.E R18, desc[UR4][R10.64+0x8] ;  /* 0x000008040a128981 */ /* 0x000ea2000c1e1900 */
[----:B---3--:R-:W-:-:S03]  /*03e0*/  @!P0 LOP3.LUT R3, R3, R20, RZ, 0x3c, !PT ;  /* 0x0000001403038212 */ /* 0x008fc600078e3cff */
[----:B------:R-:W3:Y:S01]  /*03f0*/  @P1 LDG.E R20, desc[UR4][R10.64+0x24] ;  /* 0x000024040a141981 */ /* 0x000ee2000c1e1900 */
[----:B----4-:R-:W-:-:S03]  /*0400*/  @P1 LOP3.LUT R15, R15, R22, RZ, 0x3c, !PT ;  /* 0x000000160f0f1212 */ /* 0x010fc600078e3cff */
[----:B------:R-:W4:Y:S01]  /*0410*/  @P2 LDG.E R22, desc[UR4][R10.64+0x38] ;  /* 0x000038040a162981 */ /* 0x000f22000c1e1900 */
[----:B------:R-:W-:-:S03]  /*0420*/  @P2 LOP3.LUT R15, R15, R26, RZ, 0x3c, !PT ;  /* 0x0000001a0f0f2212 */ /* 0x000fc600078e3cff */
[----:B------:R-:W4:Y:S01]  /*0430*/  @P4 LDG.E R26, desc[UR4][R10.64+0x50] ;  /* 0x000050040a1a4981 */ /* 0x000f22000c1e1900 */
[----:B------:R-:W-:-:S03]  /*0440*/  @!P0 LOP3.LUT R4, R4, R21, RZ, 0x3c, !PT ;  /* 0x0000001504048212 */ /* 0x000fc600078e3cff */
[----:B------:R-:W4:Y:S01]  /*0450*/  @P1 LDG.E R21, desc[UR4][R10.64+0x20] ;  /* 0x000020040a151981 */ /* 0x000f22000c1e1900 */
[----:B------:R-:W-:-:S03]  /*0460*/  @!P0 LOP3.LUT R2, R2, R23, RZ, 0x3c, !PT ;  /* 0x0000001702028212 */ /* 0x000fc600078e3cff */
[----:B------:R-:W4:Y:S01]  /*0470*/  @P2 LDG.E R23, desc[UR4][R10.64+0x2c] ;  /* 0x00002c040a172981 */ /* 0x000f22000c1e1900 */
[----:B------:R-:W-:-:S03]  /*0480*/  @P1 LOP3.LUT R4, R4, R25, RZ, 0x3c, !PT ;  /* 0x0000001904041212 */ /* 0x000fc600078e3cff */
[----:B------:R-:W4:Y:S01]  /*0490*/  @P2 LDG.E R25, desc[UR4][R10.64+0x34] ;  /* 0x000034040a192981 */ /* 0x000f22000c1e1900 */
[----:B--2---:R-:W-:-:S03]  /*04a0*/  @!P0 LOP3.LUT R5, R5, R18, RZ, 0x3c, !PT ;  /* 0x0000001205058212 */ /* 0x004fc600078e3cff */
[----:B------:R-:W2:Y:S01]  /*04b0*/  @P1 LDG.E R18, desc[UR4][R10.64+0x1c] ;  /* 0x00001c040a121981 */ /* 0x000ea2000c1e1900 */
[----:B---3--:R-:W-:-:S03]  /*04c0*/  @P1 LOP3.LUT R3, R3, R20, RZ, 0x3c, !PT ;  /* 0x0000001403031212 */ /* 0x008fc600078e3cff */
[----:B------:R-:W3:Y:S01]  /*04d0*/  @P2 LDG.E R20, desc[UR4][R10.64+0x30] ;  /* 0x000030040a142981 */ /* 0x000ee2000c1e1900 */
[----:B----4-:R-:W-:-:S03]  /*04e0*/  @P2 LOP3.LUT R3, R3, R22, RZ, 0x3c, !PT ;  /* 0x0000001603032212 */ /* 0x010fc600078e3cff */
[----:B------:R-:W4:Y:S01]  /*04f0*/  @P3 LDG.E R22, desc[UR4][R10.64+0x4c] ;  /* 0x00004c040a163981 */ /* 0x000f22000c1e1900 */
[----:B------:R-:W-:-:S04]  /*0500*/  @P3 LOP3.LUT R15, R15, R28, RZ, 0x3c, !PT ;  /* 0x0000001c0f0f3212 */ /* 0x000fc800078e3cff */
[----:B------:R-:W-:Y:S02]  /*0510*/  @P4 LOP3.LUT R15, R15, R26, RZ, 0x3c, !PT ;  /* 0x0000001a0f0f4212 */ /* 0x000fe400078e3cff */
[----:B------:R-:W-:Y:S01]  /*0520*/  @P1 LOP3.LUT R2, R2, R21, RZ, 0x3c, !PT ;  /* 0x0000001502021212 */ /* 0x000fe200078e3cff */
[----:B------:R-:W4:Y:S04]  /*0530*/  @P5 LDG.E R26, desc[UR4][R10.64+0x64] ;  /* 0x000064040a1a5981 */ /* 0x000f28000c1e1900 */
[----:B------:R-:W4:Y:S01]  /*0540*/  @P3 LDG.E R21, desc[UR4][R10.64+0x40] ;  /* 0x000040040a153981 */ /* 0x000f22000c1e1900 */
[----:B------:R-:W-:Y:S02]  /*0550*/  @P2 LOP3.LUT R4, R4, R23, RZ, 0x3c, !PT ;  /* 0x0000001704042212 */ /* 0x000fe400078e3cff */
[----:B------:R-:W-:Y:S01]  /*0560*/  @P2 LOP3.LUT R2, R2, R25, RZ, 0x3c, !PT ;  /* 0x0000001902022212 */ /* 0x000fe200078e3cff */
[----:B------:R-:W4:Y:S04]  /*0570*/  @P3 LDG.E R23, desc[UR4][R10.64+0x48] ;  /* 0x000048040a173981 */ /* 0x000f28000c1e1900 */
[----:B------:R-:W4:Y:S01]  /*0580*/  @P4 LDG.E R25, desc[UR4][R10.64+0x54] ;  /* 0x000054040a194981 */ /* 0x000f22000c1e1900 */
[----:B--2---:R-:W-:-:S03]  /*0590*/  @P1 LOP3.LUT R5, R5, R18, RZ, 0x3c, !PT ;  /* 0x0000001205051212 */ /* 0x004fc600078e3cff */
[----:B------:R-:W2:Y:S01]  /*05a0*/  @P3 LDG.E R18, desc[UR4][R10.64+0x44] ;  /* 0x000044040a123981 */ /* 0x000ea2000c1e1900 */
[----:B---3--:R-:W-:-:S03]  /*05b0*/  @P2 LOP3.LUT R5, R5, R20, RZ, 0x3c, !PT ;  /* 0x0000001405052212 */ /* 0x008fc600078e3cff */
[----:B------:R-:W3:Y:S01]  /*05c0*/  @P4 LDG.E R20, desc[UR4][R10.64+0x58] ;  /* 0x000058040a144981 */ /* 0x000ee2000c1e1900 */
[----:B----4-:R-:W-:-:S03]  /*05d0*/  @P3 LOP3.LUT R3, R3, R22, RZ, 0x3c, !PT ;  /* 0x0000001603033212 */ /* 0x010fc600078e3cff */
[----:B------:R-:W4:Y:S01]  /*05e0*/  @P4 LDG.E R22, desc[UR4][R10.64+0x60] ;  /* 0x000060040a164981 */ /* 0x000f22000c1e1900 */
[----:B------:R-:W-:Y:S02]  /*05f0*/  LOP3.LUT P0, RZ, R24, 0x80, RZ, 0xc0, !PT ;  /* 0x0000008018ff7812 */ /* 0x000fe4000780c0ff */
[----:B------:R-:W-:Y:S02]  /*0600*/  @P5 LOP3.LUT R15, R15, R26, RZ, 0x3c, !PT ;  /* 0x0000001a0f0f5212 */ /* 0x000fe400078e3cff */
[----:B------:R-:W4:Y:S01]  /*0610*/  @P6 LDG.E R26, desc[UR4][R10.64+0x78] ;  /* 0x000078040a1a6981 */ /* 0x000f22000c1e1900 */
[----:B------:R-:W-:-:S03]  /*0620*/  @P3 LOP3.LUT R4, R4, R21, RZ, 0x3c, !PT ;  /* 0x0000001504043212 */ /* 0x000fc600078e3cff */
[----:B------:R-:W4:Y:S01]  /*0630*/  @P4 LDG.E R21, desc[UR4][R10.64+0x5c] ;  /* 0x00005c040a154981 */ /* 0x000f22000c1e1900 */
[----:B------:R-:W-:-:S03]  /*0640*/  @P3 LOP3.LUT R2, R2, R23, RZ, 0x3c, !PT ;  /* 0x0000001702023212 */ /* 0x000fc600078e3cff */
[----:B------:R-:W4:Y:S01]  /*0650*/  @P5 LDG.E R23, desc[UR4][R10.64+0x68] ;  /* 0x000068040a175981 */ /* 0x000f22000c1e1900 */
[----:B------:R-:W-:-:S03]  /*0660*/  @P4 LOP3.LUT R4, R4, R25, RZ, 0x3c, !PT ;  /* 0x0000001904044212 */ /* 0x000fc600078e3cff */
[----:B------:R-:W4:Y:S01]  /*0670*/  @P5 LDG.E R25, desc[UR4][R10.64+0x70] ;  /* 0x000070040a195981 */ /* 0x000f22000c1e1900 */
[----:B--2---:R-:W-:-:S03]  /*0680*/  @P3 LOP3.LUT R5, R5, R18, RZ, 0x3c, !PT ;  /* 0x0000001205053212 */ /* 0x004fc600078e3cff */
[----:B------:R-:W2:Y:S01]  /*0690*/  @P5 LDG.E R18, desc[UR4][R10.64+0x6c] ;  /* 0x00006c040a125981 */ /* 0x000ea2000c1e1900 */
[----:B---3--:R-:W-:-:S03]  /*06a0*/  @P4 LOP3.LUT R5, R5, R20, RZ, 0x3c, !PT ;  /* 0x0000001405054212 */ /* 0x008fc600078e3cff */
[----:B------:R-:W3:Y:S01]  /*06b0*/  @P5 LDG.E R20, desc[UR4][R10.64+0x74] ;  /* 0x000074040a145981 */ /* 0x000ee2000c1e1900 */
[----:B----4-:R-:W-:-:S03]  /*06c0*/  @P4 LOP3.LUT R3, R3, R22, RZ, 0x3c, !PT ;  /* 0x0000001603034212 */ /* 0x010fc600078e3cff */
[----:B------:R-:W4:Y:S01]  /*06d0*/  @P0 LDG.E R22, desc[UR4][R10.64+0x8c] ;  /* 0x00008c040a160981 */ /* 0x000f22000c1e1900 */
[----:B------:R-:W-:-:S03]  /*06e0*/  @P6 LOP3.LUT R15, R15, R26, RZ, 0x3c, !PT ;  /* 0x0000001a0f0f6212 */ /* 0x000fc600078e3cff */
        /* <DEDUP_REMOVED lines=13> */
[----:B------:R-:W-:Y:S02]  /*07c0*/  @P6 LOP3.LUT R4, R4, R27, RZ, 0x3c, !PT ;  /* 0x0000001b04046212 */ /* 0x000fe400078e3cff */
[----:B------:R-:W-:Y:S02]  /*07d0*/  @P6 LOP3.LUT R2, R2, R21, RZ, 0x3c, !PT ;  /* 0x0000001502026212 */ /* 0x000fe400078e3cff */
[----:B------:R-:W-:Y:S02]  /*07e0*/  @P0 LOP3.LUT R4, R4, R23, RZ, 0x3c, !PT ;  /* 0x0000001704040212 */ /* 0x000fe400078e3cff */
[----:B------:R-:W-:Y:S02]  /*07f0*/  @P0 LOP3.LUT R2, R2, R25, RZ, 0x3c, !PT ;  /* 0x0000001902020212 */ /* 0x000fe400078e3cff */
[----:B--2---:R-:W-:Y:S02]  /*0800*/  @P6 LOP3.LUT R5, R5, R18, RZ, 0x3c, !PT ;  /* 0x0000001205056212 */ /* 0x004fe400078e3cff */
[----:B---3--:R-:W-:-:S02]  /*0810*/  @P6 LOP3.LUT R3, R3, R20, RZ, 0x3c, !PT ;  /* 0x0000001403036212 */ /* 0x008fc400078e3cff */
[----:B----4-:R-:W-:Y:S02]  /*0820*/  @P0 LOP3.LUT R5, R5, R22, RZ, 0x3c, !PT ;  /* 0x0000001605050212 */ /* 0x010fe400078e3cff */
[----:B------:R-:W-:Y:S02]  /*0830*/  @P0 LOP3.LUT R3, R3, R26, RZ, 0x3c, !PT ;  /* 0x0000001a03030212 */ /* 0x000fe400078e3cff */
[----:B------:R-:W-:-:S13]  /*0840*/  R2P PR, R24.B1, 0x7f ;  /* 0x0000007f18007804 */ /* 0x000fda0000001000 */
[----:B------:R-:W2:Y:S04]  /*0850*/  @P0 LDG.E R18, desc[UR4][R10.64+0xa0] ;  /* 0x0000a0040a120981 */ /* 0x000ea8000c1e1900 */
[----:B------:R-:W3:Y:S04]  /*0860*/  @P1 LDG.E R22, desc[UR4][R10.64+0xb4] ;  /* 0x0000b4040a161981 */ /* 0x000ee8000c1e1900 */
[----:B------:R-:W4:Y:S04]  /*0870*/  @P2 LDG.E R26, desc[UR4][R10.64+0xc8] ;  /* 0x0000c8040a1a2981 */ /* 0x000f28000c1e1900 */
[----:B------:R-:W4:Y:S04]  /*0880*/  @P3 LDG.E R28, desc[UR4][R10.64+0xdc] ;  /* 0x0000dc040a1c3981 */ /* 0x000f28000c1e1900 */
[----:B------:R-:W4:Y:S04]  /*0890*/  @P0 LDG.E R23, desc[UR4][R10.64+0xa4] ;  /* 0x0000a4040a170981 */ /* 0x000f28000c1e1900 */
[----:B------:R-:W4:Y:S04]  /*08a0*/  @P0 LDG.E R20, desc[UR4][R10.64+0xa8] ;  /* 0x0000a8040a140981 */ /* 0x000f28000c1e1900 */
[----:B------:R-:W4:Y:S04]  /*08b0*/  @P4 LDG.E R25, desc[UR4][R10.64+0xf0] ;  /* 0x0000f0040a194981 */ /* 0x000f28000c1e1900 */
        /* <DEDUP_REMOVED lines=21> */
[----:B------:R-:W-:Y:S02]  /*0a10*/  LOP3.LUT P0, RZ, R24, 0x8000, RZ, 0xc0, !PT ;  /* 0x0000800018ff7812 */ /* 0x000fe4000780c0ff */
[----:B----4-:R-:W-:Y:S01]  /*0a20*/  @P5 LOP3.LUT R15, R15, R26, RZ, 0x3c, !PT ;  /* 0x0000001a0f0f5212 */ /* 0x010fe200078e3cff */
[----:B------:R-:W4:Y:S04]  /*0a30*/  @P3 LDG.E R24, desc[UR4][R10.64+0xe4] ;  /* 0x0000e4040a183981 */ /* 0x000f28000c1e1900 */
[----:B------:R-:W2:Y:S01]  /*0a40*/  @P6 LDG.E R26, desc[UR4][R10.64+0x118] ;  /* 0x000118040a1a6981 */ /* 0x000ea2000c1e1900 */
        /* <DEDUP_REMOVED lines=8> */
[----:B---3--:R-:W-:-:S03]  /*0ad0*/  @P2 LOP3.LUT R3, R3, R22, RZ, 0x3c, !PT ;  /* 0x0000001603032212 */ /* 0x008fc600078e3cff */
[----:B------:R-:W3:Y:S01]  /*0ae0*/  @P4 LDG.E R22, desc[UR4][R10.64+0x100] ;  /* 0x000100040a164981 */ /* 0x000ee2000c1e1900 */
[----:B--2---:R-:W-:-:S03]  /*0af0*/  @P6 LOP3.LUT R15, R15, R26, RZ, 0x3c, !PT ;  /* 0x0000001a0f0f6212 */ /* 0x004fc600078e3cff */
[----:B------:R-:W2:Y:S01]  /*0b00*/  @P0 LDG.E R26, desc[UR4][R10.64+0x12c] ;  /* 0x00012c040a1a0981 */ /* 0x000ea2000c1e1900 */
[----:B----4-:R-:W-:-:S03]  /*0b10*/  @P2 LOP3.LUT R2, R2, R23, RZ, 0x3c, !PT ;  /* 0x0000001702022212 */ /* 0x010fc600078e3cff */
[----:B------:R-:W4:Y:S01]  /*0b20*/  @P4 LDG.E R23, desc[UR4][R10.64+0xfc] ;  /* 0x0000fc040a174981 */ /* 0x000f22000c1e1900 */
[----:B------:R-:W-:-:S03]  /*0b30*/  @P2 LOP3.LUT R5, R5, R20, RZ, 0x3c, !PT ;  /* 0x0000001405052212 */ /* 0x000fc600078e3cff */
[----:B------:R-:W4:Y:S01]  /*0b40*/  @P4 LDG.E R20, desc[UR4][R10.64+0xf8] ;  /* 0x0000f8040a144981 */ /* 0x000f22000c1e1900 */
[----:B------:R-:W-:Y:S02]  /*0b50*/  @P3 LOP3.LUT R2, R2, R27, RZ, 0x3c, !PT ;  /* 0x0000001b02023212 */ /* 0x000fe400078e3cff */
[----:B------:R-:W-:Y:S01]  /*0b60*/  @P3 LOP3.LUT R4, R4, R25, RZ, 0x3c, !PT ;  /* 0x0000001904043212 */ /* 0x000fe200078e3cff */
[----:B------:R-:W4:Y:S01]  /*0b70*/  @P5 LDG.E R27, desc[UR4][R10.64+0x110] ;  /* 0x000110040a1b5981 */ /* 0x000f22000c1e1900 */
[----:B------:R-:W-:-:S03]  /*0b80*/  @P3 LOP3.LUT R5, R5, R24, RZ, 0x3c, !PT ;  /* 0x0000001805053212 */ /* 0x000fc600078e3cff */
[----:B------:R-:W4:Y:S04]  /*0b90*/  @P5 LDG.E R25, desc[UR4][R10.64+0x108] ;  /* 0x000108040a195981 */ /* 0x000f28000c1e1900 */
        /* <DEDUP_REMOVED lines=19> */
[----:B------:R-:W-:-:S05]  /*0cd0*/  VIADD R19, R19, 0x10 ;  /* 0x0000001013137836 */ /* 0x000fca0000000000 */
[----:B------:R-:W-:Y:S02]  /*0ce0*/  ISETP.NE.AND P1, PT, R19, 0x20, PT ;  /* 0x000000201300780c */ /* 0x000fe40003f25270 */
[----:B------:R-:W-:Y:S02]  /*0cf0*/  @P5 LOP3.LUT R3, R3, R18, RZ, 0x3c, !PT ;  /* 0x0000001203035212 */ /* 0x000fe400078e3cff */
[----:B------:R-:W-:Y:S02]  /*0d00*/  @P6 LOP3.LUT R4, R4, R21, RZ, 0x3c, !PT ;  /* 0x0000001504046212 */ /* 0x000fe400078e3cff */
[----:B---3--:R-:W-:-:S04]  /*0d10*/  @P6 LOP3.LUT R3, R3, R22, RZ, 0x3c, !PT ;  /* 0x0000001603036212 */ /* 0x008fc800078e3cff */
[----:B--2---:R-:W-:Y:S02]  /*0d20*/  @P0 LOP3.LUT R3, R3, R26, RZ, 0x3c, !PT ;  /* 0x0000001a03030212 */ /* 0x004fe400078e3cff */
[----:B----4-:R-:W-:Y:S02]  /*0d30*/  @P6 LOP3.LUT R2, R2, R23, RZ, 0x3c, !PT ;  /* 0x0000001702026212 */ /* 0x010fe400078e3cff */
[----:B------:R-:W-:Y:S02]  /*0d40*/  @P6 LOP3.LUT R5, R5, R20, RZ, 0x3c, !PT ;  /* 0x0000001405056212 */ /* 0x000fe400078e3cff */
[----:B------:R-:W-:Y:S02]  /*0d50*/  @P0 LOP3.LUT R2, R2, R27, RZ, 0x3c, !PT ;  /* 0x0000001b02020212 */ /* 0x000fe400078e3cff */
[----:B------:R-:W-:Y:S02]  /*0d60*/  @P0 LOP3.LUT R4, R4, R25, RZ, 0x3c, !PT ;  /* 0x0000001904040212 */ /* 0x000fe400078e3cff */
[----:B------:R-:W-:Y:S01]  /*0d70*/  @P0 LOP3.LUT R5, R5, R24, RZ, 0x3c, !PT ;  /* 0x0000001805050212 */ /* 0x000fe200078e3cff */
[----:B------:R-:W-:Y:S06]  /*0d80*/  @P1 BRA `(.L_x_4) ;  /* 0xfffffff400481947 */ /* 0x000fec000383ffff */
[----:B------:R-:W-:-:S05]  /*0d90*/  VIADD R17, R17, 0x1 ;  /* 0x0000000111117836 */ /* 0x000fca0000000000 */
[----:B------:R-:W-:-:S13]  /*0da0*/  ISETP.NE.AND P0, PT, R17, 0x5, PT ;  /* 0x000000051100780c */ /* 0x000fda0003f05270 */
[----:B------:R-:W-:Y:S05]  /*0db0*/  @P0 BRA `(.L_x_5) ;  /* 0xfffffff400300947 */ /* 0x000fea000383ffff */
[----:B------:R0:W-:Y:S01]  /*0dc0*/  STG.E.64 desc[UR4][R6.64+0x8], R4 ;  /* 0x0000080406007986 */ /* 0x0001e2000c101b04 */
[----:B------:R-:W-:Y:S01]  /*0dd0*/  VIADD R14, R14, 0x1 ;  /* 0x000000010e0e7836 */ /* 0x000fe20000000000 */
[----:B------:R-:W-:Y:S02]  /*0de0*/  LOP3.LUT R11, R13, 0x3, RZ, 0xc0, !PT ;  /* 0x000000030d0b7812 */ /* 0x000fe400078ec0ff */
[----:B------:R0:W-:Y:S02]  /*0df0*/  STG.E.64 desc[UR4][R6.64+0x10], R2 ;  /* 0x0000100206007986 */ /* 0x0001e4000c101b04 */
[----:B------:R-:W-:Y:S02]  /*0e00*/  ISETP.GE.U32.AND P0, PT, R14, R11, PT ;  /* 0x0000000b0e00720c */ /* 0x000fe40003f06070 */
[----:B------:R0:W-:Y:S11]  /*0e10*/  STG.E desc[UR4][R6.64+0x4], R15 ;  /* 0x0000040f06007986 */ /* 0x0001f6000c101904 */
[----:B------:R-:W-:Y:S05]  /*0e20*/  @!P0 BRA `(.L_x_6) ;  /* 0xfffffff400048947 */ /* 0x000fea000383ffff */
.L_x_3:
[----:B------:R-:W-:Y:S05]  /*0e30*/  BSYNC.RECONVERGENT B1 ;  /* 0x0000000000017941 */ /* 0x000fea0003800200 */
.L_x_2:
[C---:B------:R-:W-:Y:S01]  /*0e40*/  ISETP.GT.U32.AND P0, PT, R13.reuse, 0x3, PT ;  /* 0x000000030d00780c */ /* 0x040fe20003f04070 */
[----:B------:R-:W-:Y:S01]  /*0e50*/  VIADD R12, R12, 0x1 ;  /* 0x000000010c0c7836 */ /* 0x000fe20000000000 */
[--C-:B------:R-:W-:Y:S02]  /*0e60*/  SHF.R.U64 R13, R13, 0x2, R0.reuse ;  /* 0x000000020d0d7819 */ /* 0x100fe40000001200 */
[----:B------:R-:W-:Y:S02]  /*0e70*/  ISETP.GT.U32.AND.EX P0, PT, R0, RZ, PT, P0 ;  /* 0x000000ff0000720c */ /* 0x000fe40003f04100 */
[----:B------:R-:W-:-:S11]  /*0e80*/  SHF.R.U32.HI R0, RZ, 0x2, R0 ;  /* 0x00000002ff007819 */ /* 0x000fd60000011600 */
[----:B------:R-:W-:Y:S05]  /*0e90*/  @P0 BRA `(.L_x_7) ;  /* 0xfffffff000c80947 */ /* 0x000fea000383ffff */
.L_x_1:
[----:B------:R-:W-:Y:S05]  /*0ea0*/  BSYNC.RECONVERGENT B0 ;  /* 0x0000000000007941 */ /* 0x000fea0003800200 */
.L_x_0:
[----:B------:R-:W-:Y:S04]  /*0eb0*/  STG.E.64 desc[UR4][R6.64+0x18], RZ ;  /* 0x000018ff06007986 */ /* 0x000fe8000c101b04 */
[----:B------:R-:W-:Y:S04]  /*0ec0*/  STG.E desc[UR4][R6.64+0x20], RZ ;  /* 0x000020ff06007986 */ /* 0x000fe8000c101904 */
[----:B------:R-:W-:Y:S01]  /*0ed0*/  STG.E.64 desc[UR4][R6.64+0x28], RZ ;  /* 0x000028ff06007986 */ /* 0x000fe2000c101b04 */
[----:B------:R-:W-:Y:S05]  /*0ee0*/  EXIT ;  /* 0x000000000000794d */ /* 0x000fea0003800000 */
.L_x_8:
[----:B------:R-:W-:-:S00]  /*0ef0*/  BRA `(.L_x_8) ;  /* 0xfffffffc00fc7947 */ /* 0x000fc0000383ffff */
[----:B------:R-:W-:-:S00]  /*0f00*/  NOP ;  /* 0x0000000000007918 */ /* 0x000fc00000000000 */
[----:B------:R-:W-:-:S00]  /*0f10*/  NOP ;  /* 0x0000000000007918 */ /* 0x000fc00000000000 */
[----:B------:R-:W-:-:S00]  /*0f20*/  NOP ;  /* 0x0000000000007918 */ /* 0x000fc00000000000 */
[----:B------:R-:W-:-:S00]  /*0f30*/  NOP ;  /* 0x0000000000007918 */ /* 0x000fc00000000000 */
[----:B------:R-:W-:-:S00]  /*0f40*/  NOP ;  /* 0x0000000000007918 */ /* 0x000fc00000000000 */
[----:B------:R-:W-:-:S00]  /*0f50*/  NOP ;  /* 0x0000000000007918 */ /* 0x000fc00000000000 */
[----:B------:R-:W-:-:S00]  /*0f60*/  NOP ;  /* 0x0000000000007918 */ /* 0x000fc00000000000 */
[----:B------:R-:W-:-:S00]  /*0f70*/  NOP ;  /* 0x0000000000007918 */ /* 0x000fc00000000000 */
.L_x_16:


//--------------------- .text._Z16cu_random_positsPfS_iiP17curandStateXORWOW --------------------------
	.section	.text._Z16cu_random_positsPfS_iiP17curandStateXORWOW,"ax",@progbits
	.align	128
        .global         _Z16cu_random_positsPfS_iiP17curandStateXORWOW
        .type           _Z16cu_random_positsPfS_iiP17curandStateXORWOW,@function
        .size           _Z16cu_random_positsPfS_iiP17curandStateXORWOW,(.L_x_17 - _Z16cu_random_positsPfS_iiP17curandStateXORWOW)
        .other          _Z16cu_random_positsPfS_iiP17curandStateXORWOW,@"STO_CUDA_ENTRY STV_DEFAULT"
_Z16cu_random_positsPfS_iiP17curandStateXORWOW:
.text._Z16cu_random_positsPfS_iiP17curandStateXORWOW:
[----:B------:R-:W-:Y:S01]  /*0000*/  LDC R1, c[0x0][0x37c] ;  /* 0x0000df00ff017b82 */ /* 0x000fe20000000800 */
[----:B------:R-:W0:Y:S07]  /*0010*/  S2R R3, SR_TID.X ;  /* 0x0000000000037919 */ /* 0x000e2e0000002100 */
[----:B------:R-:W0:Y:S01]  /*0020*/  S2UR UR6, SR_CTAID.X ;  /* 0x00000000000679c3 */ /* 0x000e220000002500 */
[----:B------:R-:W1:Y:S07]  /*0030*/  LDCU.64 UR4, c[0x0][0x358] ;  /* 0x00006b00ff0477ac */ /* 0x000e6e0008000a00 */
[----:B------:R-:W0:Y:S08]  /*0040*/  LDC R0, c[0x0][0x360] ;  /* 0x0000d800ff007b82 */ /* 0x000e300000000800 */
[----:B------:R-:W2:Y:S08]  /*0050*/  LDC.64 R8, c[0x0][0x398] ;  /* 0x0000e600ff087b82 */ /* 0x000eb00000000a00 */
[----:B------:R-:W3:Y:S01]  /*0060*/  LDC.64 R6, c[0x0][0x390] ;  /* 0x0000e400ff067b82 */ /* 0x000ee20000000a00 */
[----:B0-----:R-:W-:-:S04]  /*0070*/  IMAD R0, R0, UR6, R3 ;  /* 0x0000000600007c24 */ /* 0x001fc8000f8e0203 */
[----:B--2---:R-:W-:-:S05]  /*0080*/  IMAD.WIDE R8, R0, 0x30, R8 ;  /* 0x0000003000087825 */ /* 0x004fca00078e0208 */
[----:B-1----:R0:W5:Y:S04]  /*0090*/  LDG.E.64 R16, desc[UR4][R8.64+0x10] ;  /* 0x0000100408107981 */ /* 0x002168000c1e1b00 */
[----:B------:R0:W5:Y:S04]  /*00a0*/  LDG.E R2, desc[UR4][R8.64+0x20] ;  /* 0x0000200408027981 */ /* 0x000168000c1e1900 */
[----:B------:R0:W5:Y:S04]  /*00b0*/  LDG.E.64 R10, desc[UR4][R8.64+0x28] ;  /* 0x00002804080a7981 */ /* 0x000168000c1e1b00 */
[----:B------:R0:W5:Y:S04]  /*00c0*/  LDG.E.64 R12, desc[UR4][R8.64] ;  /* 0x00000004080c7981 */ /* 0x000168000c1e1b00 */
[----:B------:R0:W5:Y:S04]  /*00d0*/  LDG.E.64 R18, desc[UR4][R8.64+0x8] ;  /* 0x0000080408127981 */ /* 0x000168000c1e1b00 */
[----:B------:R0:W5:Y:S01]  /*00e0*/  LDG.E.64 R14, desc[UR4][R8.64+0x18] ;  /* 0x00001804080e7981 */ /* 0x000162000c1e1b00 */
[----:B---3--:R-:W-:Y:S01]  /*00f0*/  ISETP.GE.AND P0, PT, R7, 0x1, PT ;  /* 0x000000010700780c */ /* 0x008fe20003f06270 */
[----:B------:R-:W-:Y:S03]  /*0100*/  BSSY.RECONVERGENT B0, `(.L_x_9) ;  /* 0x0000107000007945 */ /* 0x000fe60003800200 */
[----:B------:R-:W-:-:S13]  /*0110*/  ISETP.GE.OR P0, PT, R0, R6, !P0 ;  /* 0x000000060000720c */ /* 0x000fda0004706670 */
[----:B0-----:R-:W-:Y:S05]  /*0120*/  @P0 BRA `(.L_x_10) ;  /* 0x0000001000100947 */ /* 0x001fea0003800000 */
[C---:B------:R-:W-:Y:S01]  /*0130*/  ISETP.GE.U32.AND P1, PT, R7.reuse, 0x8, PT ;  /* 0x000000080700780c */ /* 0x040fe20003f26070 */
[----:B-----5:R-:W-:Y:S01]  /*0140*/  IMAD.MOV.U32 R21, RZ, RZ, R17 ;  /* 0x000000ffff157224 */ /* 0x020fe200078e0011 */
[----:B------:R-:W-:Y:S01]  /*0150*/  LOP3.LUT R20, R7, 0x7, RZ, 0xc0, !PT ;  /* 0x0000000707147812 */ /* 0x000fe200078ec0ff */
[----:B------:R-:W-:-:S03]  /*0160*/  IMAD.MOV.U32 R6, RZ, RZ, RZ ;  /* 0x000000ffff067224 */ /* 0x000fc600078e00ff */
[----:B------:R-:W-:-:S07]  /*0170*/  ISETP.NE.AND P0, PT, R20, RZ, PT ;  /* 0x000000ff1400720c */ /* 0x000fce0003f05270 */
[----:B------:R-:W-:Y:S06]  /*0180*/  @!P1 BRA `(.L_x_11) ;  /* 0x0000000400b09947 */ /* 0x000fec0003800000 */
[----:B------:R-:W-:Y:S01]  /*0190*/  LOP3.LUT R6, R7, 0x7ffffff8, RZ, 0xc0, !PT ;  /* 0x7ffffff807067812 */ /* 0x000fe200078ec0ff */
[----:B------:R-:W-:-:S07]  /*01a0*/  IMAD.MOV.U32 R25, RZ, RZ, RZ ;  /* 0x000000ffff197224 */ /* 0x000fce00078e00ff */
.L_x_12:
[----:B------:R-:W0:Y:S02]  /*01b0*/  LDC.64 R4, c[0x0][0x388] ;  /* 0x0000e200ff047b82 */ /* 0x000e240000000a00 */
[----:B0-----:R-:W-:-:S05]  /*01c0*/  IMAD.WIDE.U32 R4, R25, 0x4, R4 ;  /* 0x0000000419047825 */ /* 0x001fca00078e0004 */
[----:B------:R-:W2:Y:S01]  /*01d0*/  LDG.E R24, desc[UR4][R4.64] ;  /* 0x0000000404187981 */ /* 0x000ea2000c1e1900 */
[----:B-1----:R-:W-:Y:S01]  /*01e0*/  SHF.R.U32.HI R22, RZ, 0x2, R13 ;  /* 0x00000002ff167819 */ /* 0x002fe2000001160d */
[----:B------:R-:W-:Y:S02]  /*01f0*/  IMAD.SHL.U32 R26, R21, 0x10, RZ ;  /* 0x00000010151a7824 */ /* 0x000fe400078e00ff */
[----:B------:R-:W-:Y:S01]  /*0200*/  IMAD.MOV.U32 R17, RZ, RZ, 0x2f800000 ;  /* 0x2f800000ff117424 */ /* 0x000fe200078e00ff */
[----:B------:R-:W-:Y:S01]  /*0210*/  LOP3.LUT R3, R22, R13, RZ, 0x3c, !PT ;  /* 0x0000000d16037212 */ /* 0x000fe200078e3cff */
[----:B------:R-:W-:Y:S01]  /*0220*/  IMAD R27, R0, R7, R25 ;  /* 0x00000007001b7224 */ /* 0x000fe200078e0219 */
[----:B------:R-:W0:Y:S03]  /*0230*/  LDC.64 R22, c[0x0][0x380] ;  /* 0x0000e000ff167b82 */ /* 0x000e260000000a00 */
[----:B------:R-:W-:-:S05]  /*0240*/  IMAD.SHL.U32 R13, R3, 0x2, RZ ;  /* 0x00000002030d7824 */ /* 0x000fca00078e00ff */
[----:B------:R-:W-:-:S04]  /*0250*/  LOP3.LUT R26, R21, R26, R13, 0x96, !PT ;  /* 0x0000001a151a7212 */ /* 0x000fc800078e960d */
[----:B------:R-:W-:-:S04]  /*0260*/  LOP3.LUT R3, R26, R3, RZ, 0x3c, !PT ;  /* 0x000000031a037212 */ /* 0x000fc800078e3cff */
[----:B------:R-:W-:-:S04]  /*0270*/  IADD3 R13, PT, PT, R12, 0x587c5, R3 ;  /* 0x000587c50c0d7810 */ /* 0x000fc80007ffe003 */
[----:B------:R-:W-:Y:S01]  /*0280*/  I2FP.F32.U32 R26, R13 ;  /* 0x0000000d001a7245 */ /* 0x000fe20000201000 */
[----:B0-----:R-:W-:-:S04]  /*0290*/  IMAD.WIDE R22, R27, 0x4, R22 ;  /* 0x000000041b167825 */ /* 0x001fc800078e0216 */
[----:B------:R-:W-:-:S04]  /*02a0*/  FFMA R13, R26, R17, 1.1641532182693481445e-10 ;  /* 0x2f0000001a0d7423 */ /* 0x000fc80000000011 */
[----:B--2---:R-:W-:-:S05]  /*02b0*/  FMUL R29, R13, R24 ;  /* 0x000000180d1d7220 */ /* 0x004fca0000400000 */
[----:B------:R0:W-:Y:S04]  /*02c0*/  STG.E desc[UR4][R22.64], R29 ;  /* 0x0000001d16007986 */ /* 0x0001e8000c101904 */
[----:B------:R-:W2:Y:S01]  /*02d0*/  LDG.E R13, desc[UR4][R4.64+0x4] ;  /* 0x00000404040d7981 */ /* 0x000ea2000c1e1900 */
[----:B------:R-:W-:-:S04]  /*02e0*/  SHF.R.U32.HI R27, RZ, 0x2, R18 ;  /* 0x00000002ff1b7819 */ /* 0x000fc80000011612 */
[----:B------:R-:W-:Y:S01]  /*02f0*/  LOP3.LUT R27, R27, R18, RZ, 0x3c, !PT ;  /* 0x000000121b1b7212 */ /* 0x000fe200078e3cff */
[----:B------:R-:W-:-:S03]  /*0300*/  IMAD.SHL.U32 R18, R3, 0x10, RZ ;  /* 0x0000001003127824 */ /* 0x000fc600078e00ff */
[----:B------:R-:W-:-:S04]  /*0310*/  SHF.L.U32 R24, R27, 0x1, RZ ;  /* 0x000000011b187819 */ /* 0x000fc800000006ff */
[----:B------:R-:W-:-:S04]  /*0320*/  LOP3.LUT R18, R3, R18, R24, 0x96, !PT ;  /* 0x0000001203127212 */ /* 0x000fc800078e9618 */
[----:B------:R-:W-:-:S04]  /*0330*/  LOP3.LUT R27, R18, R27, RZ, 0x3c, !PT ;  /* 0x0000001b121b7212 */ /* 0x000fc800078e3cff */
[----:B------:R-:W-:-:S04]  /*0340*/  IADD3 R18, PT, PT, R12, 0xb0f8a, R27 ;  /* 0x000b0f8a0c127810 */ /* 0x000fc80007ffe01b */
[----:B------:R-:W-:-:S05]  /*0350*/  I2FP.F32.U32 R18, R18 ;  /* 0x0000001200127245 */ /* 0x000fca0000201000 */
[----:B------:R-:W-:-:S04]  /*0360*/  FFMA R18, R18, R17, 1.1641532182693481445e-10 ;  /* 0x2f00000012127423 */ /* 0x000fc80000000011 */
[----:B--2---:R-:W-:-:S05]  /*0370*/  FMUL R18, R18, R13 ;  /* 0x0000000d12127220 */ /* 0x004fca0000400000 */
[----:B------:R1:W-:Y:S04]  /*0380*/  STG.E desc[UR4][R22.64+0x4], R18 ;  /* 0x0000041216007986 */ /* 0x0003e8000c101904 */
[----:B------:R-:W2:Y:S01]  /*0390*/  LDG.E R13, desc[UR4][R4.64+0x8] ;  /* 0x00000804040d7981 */ /* 0x000ea2000c1e1900 */
[----:B------:R-:W-:Y:S01]  /*03a0*/  SHF.R.U32.HI R24, RZ, 0x2, R19 ;  /* 0x00000002ff187819 */ /* 0x000fe20000011613 */
[----:B------:R-:W-:-:S03]  /*03b0*/  IMAD.SHL.U32 R26, R27, 0x10, RZ ;  /* 0x000000101b1a7824 */ /* 0x000fc600078e00ff */
[----:B------:R-:W-:-:S05]  /*03c0*/  LOP3.LUT R24, R24, R19, RZ, 0x3c, !PT ;  /* 0x0000001318187212 */ /* 0x000fca00078e3cff */
[----:B------:R-:W-:-:S05]  /*03d0*/  IMAD.SHL.U32 R19, R24, 0x2, RZ ;  /* 0x0000000218137824 */ /* 0x000fca00078e00ff */
[----:B------:R-:W-:-:S04]  /*03e0*/  LOP3.LUT R19, R27, R26, R19, 0x96, !PT ;  /* 0x0000001a1b137212 */ /* 0x000fc800078e9613 */
[----:B0-----:R-:W-:-:S04]  /*03f0*/  LOP3.LUT R29, R19, R24, RZ, 0x3c, !PT ;  /* 0x00000018131d7212 */ /* 0x001fc800078e3cff */
[----:B------:R-:W-:-:S04]  /*0400*/  IADD3 R19, PT, PT, R12, 0x10974f, R29 ;  /* 0x0010974f0c137810 */ /* 0x000fc80007ffe01d */
[----:B------:R-:W-:-:S05]  /*0410*/  I2FP.F32.U32 R24, R19 ;  /* 0x0000001300187245 */ /* 0x000fca0000201000 */
[----:B------:R-:W-:-:S04]  /*0420*/  FFMA R24, R24, R17, 1.1641532182693481445e-10 ;  /* 0x2f00000018187423 */ /* 0x000fc80000000011 */
[----:B--2---:R-:W-:-:S05]  /*0430*/  FMUL R19, R24, R13 ;  /* 0x0000000d18137220 */ /* 0x004fca0000400000 */
[----:B------:R0:W-:Y:S04]  /*0440*/  STG.E desc[UR4][R22.64+0x8], R19 ;  /* 0x0000081316007986 */ /* 0x0001e8000c101904 */
[----:B-1----:R-:W0:Y:S01]  /*0450*/  LDG.E R18, desc[UR4][R4.64+0xc] ;  /* 0x00000c0404127981 */ /* 0x002e22000c1e1900 */
[----:B------:R-:W-:-:S04]  /*0460*/  SHF.R.U32.HI R13, RZ, 0x2, R16 ;  /* 0x00000002ff0d7819 */ /* 0x000fc80000011610 */
[----:B------:R-:W-:Y:S01]  /*0470*/  LOP3.LUT R13, R13, R16, RZ, 0x3c, !PT ;  /* 0x000000100d0d7212 */ /* 0x000fe200078e3cff */
[----:B------:R-:W-:-:S04]  /*0480*/  IMAD.SHL.U32 R16, R29, 0x10, RZ ;  /* 0x000000101d107824 */ /* 0x000fc800078e00ff */
[----:B------:R-:W-:-:S05]  /*0490*/  IMAD.SHL.U32 R24, R13, 0x2, RZ ;  /* 0x000000020d187824 */ /* 0x000fca00078e00ff */
[----:B------:R-:W-:-:S04]  /*04a0*/  LOP3.LUT R16, R29, R16, R24, 0x96, !PT ;  /* 0x000000101d107212 */ /* 0x000fc800078e9618 */
[----:B------:R-:W-:-:S04]  /*04b0*/  LOP3.LUT R13, R16, R13, RZ, 0x3c, !PT ;  /* 0x0000000d100d7212 */ /* 0x000fc800078e3cff */
[----:B------:R-:W-:-:S04]  /*04c0*/  IADD3 R16, PT, PT, R12, 0x161f14, R13 ;  /* 0x00161f140c107810 */ /* 0x000fc80007ffe00d */
[----:B------:R-:W-:-:S05]  /*04d0*/  I2FP.F32.U32 R16, R16 ;  /* 0x0000001000107245 */ /* 0x000fca0000201000 */
[----:B------:R-:W-:-:S04]  /*04e0*/  FFMA R16, R16, R17, 1.1641532182693481445e-10 ;  /* 0x2f00000010107423 */ /* 0x000fc80000000011 */
[----:B0-----:R-:W-:-:S05]  /*04f0*/  FMUL R19, R16, R18 ;  /* 0x0000001210137220 */ /* 0x001fca0000400000 */
[----:B------:R0:W-:Y:S04]  /*0500*/  STG.E desc[UR4][R22.64+0xc], R19 ;  /* 0x00000c1316007986 */ /* 0x0001e8000c101904 */
[----:B------:R-:W2:Y:S01]  /*0510*/  LDG.E R16, desc[UR4][R4.64+0x10] ;  /* 0x0000100404107981 */ /* 0x000ea2000c1e1900 */
[----:B------:R-:W-:Y:S01]  /*0520*/  SHF.R.U32.HI R18, RZ, 0x2, R21 ;  /* 0x00000002ff127819 */ /* 0x000fe20000011615 */
[----:B------:R-:W-:-:S03]  /*0530*/  IMAD.SHL.U32 R24, R13, 0x10, RZ ;  /* 0x000000100d187824 */ /* 0x000fc600078e00ff */
[----:B------:R-:W-:-:S04]  /*0540*/  LOP3.LUT R18, R18, R21, RZ, 0x3c, !PT ;  /* 0x0000001512127212 */ /* 0x000fc800078e3cff */
        /* <DEDUP_REMOVED lines=8> */
[----:B------:R-:W1:Y:S01]  /*05d0*/  LDG.E R16, desc[UR4][R4.64+0x14] ;  /* 0x0000140404107981 */ /* 0x000e62000c1e1900 */
[----:B------:R-:W-:-:S04]  /*05e0*/  SHF.R.U32.HI R24, RZ, 0x2, R3 ;  /* 0x00000002ff187819 */ /* 0x000fc80000011603 */
[----:B------:R-:W-:Y:S01]  /*05f0*/  LOP3.LUT R24, R24, R3, RZ, 0x3c, !PT ;  /* 0x0000000318187212 */ /* 0x000fe200078e3cff */
[----:B------:R-:W-:-:S04]  /*0600*/  IMAD.SHL.U32 R3, R18, 0x10, RZ ;  /* 0x0000001012037824 */ /* 0x000fc800078e00ff */
[----:B0-----:R-:W-:-:S05]  /*0610*/  IMAD.SHL.U32 R19, R24, 0x2, RZ ;  /* 0x0000000218137824 */ /* 0x001fca00078e00ff */
[----:B------:R-:W-:-:S04]  /*0620*/  LOP3.LUT R19, R18, R3, R19, 0x96, !PT ;  /* 0x0000000312137212 */ /* 0x000fc800078e9613 */
[----:B------:R-:W-:-:S04]  /*0630*/  LOP3.LUT R19, R19, R24, RZ, 0x3c, !PT ;  /* 0x0000001813137212 */ /* 0x000fc800078e3cff */
[----:B------:R-:W-:-:S04]  /*0640*/  IADD3 R3, PT, PT, R12, 0x212e9e, R19 ;  /* 0x00212e9e0c037810 */ /* 0x000fc80007ffe013 */
[----:B------:R-:W-:-:S05]  /*0650*/  I2FP.F32.U32 R24, R3 ;  /* 0x0000000300187245 */ /* 0x000fca0000201000 */
[----:B------:R-:W-:-:S04]  /*0660*/  FFMA R3, R24, R17, 1.1641532182693481445e-10 ;  /* 0x2f00000018037423 */ /* 0x000fc80000000011 */
[----:B-1----:R-:W-:-:S05]  /*0670*/  FMUL R21, R3, R16 ;  /* 0x0000001003157220 */ /* 0x002fca0000400000 */
[----:B------:R0:W-:Y:S04]  /*0680*/  STG.E desc[UR4][R22.64+0x14], R21 ;  /* 0x0000141516007986 */ /* 0x0001e8000c101904 */
[----:B------:R-:W2:Y:S01]  /*0690*/  LDG.E R3, desc[UR4][R4.64+0x18] ;  /* 0x0000180404037981 */ /* 0x000ea2000c1e1900 */
[----:B------:R-:W-:Y:S01]  /*06a0*/  SHF.R.U32.HI R16, RZ, 0x2, R27 ;  /* 0x00000002ff107819 */ /* 0x000fe2000001161b */
[----:B------:R-:W-:-:S03]  /*06b0*/  IMAD.SHL.U32 R24, R19, 0x10, RZ ;  /* 0x0000001013187824 */ /* 0x000fc600078e00ff */
[----:B------:R-:W-:-:S05]  /*06c0*/  LOP3.LUT R16, R16, R27, RZ, 0x3c, !PT ;  /* 0x0000001b10107212 */ /* 0x000fca00078e3cff */
[----:B------:R-:W-:-:S05]  /*06d0*/  IMAD.SHL.U32 R26, R16, 0x2, RZ ;  /* 0x00000002101a7824 */ /* 0x000fca00078e00ff */
        /* <DEDUP_REMOVED lines=9> */
[----:B0-----:R-:W-:Y:S02]  /*0770*/  IMAD.SHL.U32 R21, R16, 0x10, RZ ;  /* 0x0000001010157824 */ /* 0x001fe400078e00ff */
[----:B------:R-:W-:Y:S01]  /*0780*/  VIADD R12, R12, 0x2c3e28 ;  /* 0x002c3e280c0c7836 */ /* 0x000fe20000000000 */
[----:B------:R-:W-:Y:S01]  /*0790*/  LOP3.LUT R24, R24, R29, RZ, 0x3c, !PT ;  /* 0x0000001d18187212 */ /* 0x000fe200078e3cff */
[----:B------:R-:W-:-:S03]  /*07a0*/  VIADD R25, R25, 0x8 ;  /* 0x0000000819197836 */ /* 0x000fc60000000000 */
[----:B------:R-:W-:Y:S02]  /*07b0*/  SHF.L.U32 R26, R24, 0x1, RZ ;  /* 0x00000001181a7819 */ /* 0x000fe400000006ff */
[----:B------:R-:W-:Y:S02]  /*07c0*/  ISETP.NE.AND P1, PT, R25, R6, PT ;  /* 0x000000061900720c */ /* 0x000fe40003f25270 */
[----:B------:R-:W-:-:S04]  /*07d0*/  LOP3.LUT R21, R16, R21, R26, 0x96, !PT ;  /* 0x0000001510157212 */ /* 0x000fc800078e961a */
[----:B------:R-:W-:-:S05]  /*07e0*/  LOP3.LUT R21, R21, R24, RZ, 0x3c, !PT ;  /* 0x0000001815157212 */ /* 0x000fca00078e3cff */
[----:B------:R-:W-:-:S05]  /*07f0*/  IMAD.IADD R24, R21, 0x1, R12 ;  /* 0x0000000115187824 */ /* 0x000fca00078e020c */
[----:B------:R-:W-:-:S05]  /*0800*/  I2FP.F32.U32 R24, R24 ;  /* 0x0000001800187245 */ /* 0x000fca0000201000 */
[----:B------:R-:W-:-:S04]  /*0810*/  FFMA R17, R24, R17, 1.1641532182693481445e-10 ;  /* 0x2f00000018117423 */ /* 0x000fc80000000011 */
[----:B--2---:R-:W-:-:S05]  /*0820*/  FMUL R17, R17, R4 ;  /* 0x0000000411117220 */ /* 0x004fca0000400000 */
[----:B------:R1:W-:Y:S01]  /*0830*/  STG.E desc[UR4][R22.64+0x1c], R17 ;  /* 0x00001c1116007986 */ /* 0x0003e2000c101904 */
[----:B------:R-:W-:Y:S05]  /*0840*/  @P1 BRA `(.L_x_12) ;  /* 0xfffffff800581947 */ /* 0x000fea000383ffff */
.L_x_11:
[----:B-1----:R-:W-:Y:S01]  /*0850*/  IMAD.MOV.U32 R17, RZ, RZ, R21 ;  /* 0x000000ffff117224 */ /* 0x002fe200078e0015 */
[----:B------:R-:W-:Y:S06]  /*0860*/  @!P0 BRA `(.L_x_10) ;  /* 0x0000000800408947 */ /* 0x000fec0003800000 */
[----:B------:R-:W-:Y:S01]  /*0870*/  ISETP.GE.U32.AND P0, PT, R20, 0x4, PT ;  /* 0x000000041400780c */ /* 0x000fe20003f06070 */
[----:B------:R-:W-:Y:S01]  /*0880*/  IMAD.MOV.U32 R5, RZ, RZ, R19 ;  /* 0x000000ffff057224 */ /* 0x000fe200078e0013 */
[----:B------:R-:W-:Y:S01]  /*0890*/  LOP3.LUT R24, R7, 0x3, RZ, 0xc0, !PT ;  /* 0x0000000307187812 */ /* 0x000fe200078ec0ff */
[----:B------:R-:W-:Y:S01]  /*08a0*/  IMAD.MOV.U32 R4, RZ, RZ, R16 ;  /* 0x000000ffff047224 */ /* 0x000fe200078e0010 */
[----:B------:R-:W-:Y:S01]  /*08b0*/  MOV R26, R13 ;  /* 0x0000000d001a7202 */ /* 0x000fe20000000f00 */
[----:B------:R-:W-:Y:S01]  /*08c0*/  IMAD.MOV.U32 R3, RZ, RZ, R21 ;  /* 0x000000ffff037224 */ /* 0x000fe200078e0015 */
[----:B------:R-:W-:-:S07]  /*08d0*/  ISETP.NE.AND P1, PT, R24, RZ, PT ;  /* 0x000000ff1800720c */ /* 0x000fce0003f25270 */
[----:B------:R-:W-:Y:S06]  /*08e0*/  @!P0 BRA `(.L_x_13) ;  /* 0x0000000000fc8947 */ /* 0x000fec0003800000 */
[----:B------:R-:W0:Y:S01]  /*08f0*/  LDC.64 R4, c[0x0][0x388] ;  /* 0x0000e200ff047b82 */ /* 0x000e220000000a00 */
[----:B------:R-:W-:Y:S01]  /*0900*/  SHF.R.U32.HI R20, RZ, 0x2, R13 ;  /* 0x00000002ff147819 */ /* 0x000fe2000001160d */
[----:B------:R-:W-:-:S06]  /*0910*/  IMAD.SHL.U32 R26, R21, 0x10, RZ ;  /* 0x00000010151a7824 */ /* 0x000fcc00078e00ff */
[----:B------:R-:W1:Y:S01]  /*0920*/  LDC.64 R22, c[0x0][0x380] ;  /* 0x0000e000ff167b82 */ /* 0x000e620000000a00 */
[----:B0-----:R-:W-:-:S05]  /*0930*/  IMAD.WIDE.U32 R4, R6, 0x4, R4 ;  /* 0x0000000406047825 */ /* 0x001fca00078e0004 */
[----:B------:R-:W2:Y:S01]  /*0940*/  LDG.E R3, desc[UR4][R4.64] ;  /* 0x0000000404037981 */ /* 0x000ea2000c1e1900 */
[----:B------:R-:W-:Y:S01]  /*0950*/  LOP3.LUT R20, R20, R13, RZ, 0x3c, !PT ;  /* 0x0000000d14147212 */ /* 0x000fe200078e3cff */
[----:B------:R-:W-:Y:S02]  /*0960*/  HFMA2 R17, -RZ, RZ, 0.1171875, 0 ;  /* 0x2f800000ff117431 */ /* 0x000fe400000001ff */
[----:B------:R-:W-:Y:S02]  /*0970*/  IMAD R25, R0, R7, R6 ;  /* 0x0000000700197224 */ /* 0x000fe400078e0206 */
[----:B------:R-:W-:Y:S02]  /*0980*/  IMAD.SHL.U32 R13, R20, 0x2, RZ ;  /* 0x00000002140d7824 */ /* 0x000fe400078e00ff */
[----:B-1----:R-:W-:-:S03]  /*0990*/  IMAD.WIDE R22, R25, 0x4, R22 ;  /* 0x0000000419167825 */ /* 0x002fc600078e0216 */
[----:B------:R-:W-:-:S04]  /*09a0*/  LOP3.LUT R13, R21, R26, R13, 0x96, !PT ;  /* 0x0000001a150d7212 */ /* 0x000fc800078e960d */
[----:B------:R-:W-:-:S04]  /*09b0*/  LOP3.LUT R13, R13, R20, RZ, 0x3c, !PT ;  /* 0x000000140d0d7212 */ /* 0x000fc800078e3cff */
[----:B------:R-:W-:-:S04]  /*09c0*/  IADD3 R20, PT, PT, R12, 0x587c5, R13 ;  /* 0x000587c50c147810 */ /* 0x000fc80007ffe00d */
[----:B------:R-:W-:-:S05]  /*09d0*/  I2FP.F32.U32 R20, R20 ;  /* 0x0000001400147245 */ /* 0x000fca0000201000 */
[----:B------:R-:W-:Y:S01]  /*09e0*/  FFMA R20, R20, R17, 1.1641532182693481445e-10 ;  /* 0x2f00000014147423 */ /* 0x000fe20000000011 */
[----:B------:R-:W-:-:S03]  /*09f0*/  SHF.R.U32.HI R25, RZ, 0x2, R18 ;  /* 0x00000002ff197819 */ /* 0x000fc60000011612 */
[----:B--2---:R-:W-:-:S05]  /*0a00*/  FMUL R27, R20, R3 ;  /* 0x00000003141b7220 */ /* 0x004fca0000400000 */
[----:B------:R0:W-:Y:S04]  /*0a10*/  STG.E desc[UR4][R22.64], R27 ;  /* 0x0000001b16007986 */ /* 0x0001e8000c101904 */
[----:B------:R-:W2:Y:S01]  /*0a20*/  LDG.E R3, desc[UR4][R4.64+0x4] ;  /* 0x0000040404037981 */ /* 0x000ea2000c1e1900 */
        /* <DEDUP_REMOVED lines=8> */
[----:B--2---:R-:W-:-:S05]  /*0ab0*/  FMUL R29, R18, R3 ;  /* 0x00000003121d7220 */ /* 0x004fca0000400000 */
[----:B------:R-:W-:Y:S04]  /*0ac0*/  STG.E desc[UR4][R22.64+0x4], R29 ;  /* 0x0000041d16007986 */ /* 0x000fe8000c101904 */
        /* <DEDUP_REMOVED lines=12> */
[----:B------:R1:W2:Y:S01]  /*0b90*/  LDG.E R4, desc[UR4][R4.64+0xc] ;  /* 0x00000c0404047981 */ /* 0x0002a2000c1e1900 */
[----:B------:R-:W-:Y:S01]  /*0ba0*/  SHF.R.U32.HI R3, RZ, 0x2, R16 ;  /* 0x00000002ff037819 */ /* 0x000fe20000011610 */
[----:B------:R-:W-:Y:S02]  /*0bb0*/  VIADD R12, R12, 0x161f14 ;  /* 0x00161f140c0c7836 */ /* 0x000fe40000000000 */
[----:B------:R-:W-:Y:S01]  /*0bc0*/  IMAD.MOV.U32 R26, RZ, RZ, R21 ;  /* 0x000000ffff1a7224 */ /* 0x000fe200078e0015 */
[----:B------:R-:W-:Y:S01]  /*0bd0*/  LOP3.LUT R3, R3, R16, RZ, 0x3c, !PT ;  /* 0x0000001003037212 */ /* 0x000fe200078e3cff */
[----:B------:R-:W-:Y:S01]  /*0be0*/  VIADD R6, R6, 0x4 ;  /* 0x0000000406067836 */ /* 0x000fe20000000000 */
[----:B------:R-:W-:Y:S01]  /*0bf0*/  SHF.L.U32 R16, R27, 0x4, RZ ;  /* 0x000000041b107819 */ /* 0x000fe200000006ff */
[----:B0-----:R-:W-:-:S02]  /*0c00*/  IMAD.MOV.U32 R19, RZ, RZ, R25 ;  /* 0x000000ffff137224 */ /* 0x001fc400078e0019 */
[----:B------:R-:W-:Y:S01]  /*0c10*/  IMAD.SHL.U32 R18, R3, 0x2, RZ ;  /* 0x0000000203127824 */ /* 0x000fe200078e00ff */
[----:B-1----:R-:W-:-:S04]  /*0c20*/  MOV R5, R25 ;  /* 0x0000001900057202 */ /* 0x002fc80000000f00 */
[----:B------:R-:W-:Y:S01]  /*0c30*/  LOP3.LUT R16, R27, R16, R18, 0x96, !PT ;  /* 0x000000101b107212 */ /* 0x000fe200078e9612 */
[----:B------:R-:W-:-:S03]  /*0c40*/  IMAD.MOV.U32 R18, RZ, RZ, R13 ;  /* 0x000000ffff127224 */ /* 0x000fc600078e000d */
[----:B------:R-:W-:-:S05]  /*0c50*/  LOP3.LUT R3, R16, R3, RZ, 0x3c, !PT ;  /* 0x0000000310037212 */ /* 0x000fca00078e3cff */
[----:B------:R-:W-:-:S05]  /*0c60*/  IMAD.IADD R16, R3, 0x1, R12 ;  /* 0x0000000103107824 */ /* 0x000fca00078e020c */
[----:B------:R-:W-:-:S05]  /*0c70*/  I2FP.F32.U32 R16, R16 ;  /* 0x0000001000107245 */ /* 0x000fca0000201000 */
[----:B------:R-:W-:Y:S01]  /*0c80*/  FFMA R17, R16, R17, 1.1641532182693481445e-10 ;  /* 0x2f00000010117423 */ /* 0x000fe20000000011 */
[----:B------:R-:W-:-:S03]  /*0c90*/  IMAD.MOV.U32 R16, RZ, RZ, R27 ;  /* 0x000000ffff107224 */ /* 0x000fc600078e001b */
[----:B--2---:R-:W-:Y:S01]  /*0ca0*/  FMUL R29, R17, R4 ;  /* 0x00000004111d7220 */ /* 0x004fe20000400000 */
[----:B------:R-:W-:Y:S02]  /*0cb0*/  IMAD.MOV.U32 R4, RZ, RZ, R27 ;  /* 0x000000ffff047224 */ /* 0x000fe400078e001b */
[----:B------:R-:W-:Y:S02]  /*0cc0*/  IMAD.MOV.U32 R17, RZ, RZ, R3 ;  /* 0x000000ffff117224 */ /* 0x000fe400078e0003 */
[----:B------:R0:W-:Y:S05]  /*0cd0*/  STG.E desc[UR4][R22.64+0xc], R29 ;  /* 0x00000c1d16007986 */ /* 0x0001ea000c101904 */
.L_x_13:
[----:B------:R-:W-:Y:S01]  /*0ce0*/  IMAD.MOV.U32 R13, RZ, RZ, R21 ;  /* 0x000000ffff0d7224 */ /* 0x000fe200078e0015 */
[----:B------:R-:W-:Y:S06]  /*0cf0*/  @!P1 BRA `(.L_x_10) ;  /* 0x00000004001c9947 */ /* 0x000fec0003800000 */
[----:B------:R-:W-:Y:S01]  /*0d00*/  ISETP.NE.AND P0, PT, R24, 0x1, PT ;  /* 0x000000011800780c */ /* 0x000fe20003f05270 */
[----:B------:R-:W-:Y:S01]  /*0d10*/  IMAD.MOV.U32 R24, RZ, RZ, R5 ;  /* 0x000000ffff187224 */ /* 0x000fe200078e0005 */
[----:B0-----:R-:W-:Y:S01]  /*0d20*/  MOV R22, R18 ;  /* 0x0000001200167202 */ /* 0x001fe20000000f00 */
[----:B------:R-:W-:Y:S02]  /*0d30*/  IMAD.MOV.U32 R23, RZ, RZ, R4 ;  /* 0x000000ffff177224 */ /* 0x000fe400078e0004 */
[----:B------:R-:W-:-:S08]  /*0d40*/  IMAD.MOV.U32 R25, RZ, RZ, R3 ;  /* 0x000000ffff197224 */ /* 0x000fd000078e0003 */
[----:B------:R-:W-:Y:S05]  /*0d50*/  @!P0 BRA `(.L_x_14) ;  /* 0x0000000000948947 */ /* 0x000fea0003800000 */
[----:B------:R-:W0:Y:S01]  /*0d60*/  LDC.64 R16, c[0x0][0x388] ;  /* 0x0000e200ff107b82 */ /* 0x000e220000000a00 */
[----:B------:R-:W-:Y:S01]  /*0d70*/  SHF.R.U32.HI R19, RZ, 0x2, R26 ;  /* 0x00000002ff137819 */ /* 0x000fe2000001161a */
[----:B------:R-:W-:-:S06]  /*0d80*/  IMAD.SHL.U32 R22, R3, 0x10, RZ ;  /* 0x0000001003167824 */ /* 0x000fcc00078e00ff */
[----:B------:R-:W1:Y:S01]  /*0d90*/  LDC.64 R20, c[0x0][0x380] ;  /* 0x0000e000ff147b82 */ /* 0x000e620000000a00 */
[----:B0-----:R-:W-:-:S05]  /*0da0*/  IMAD.WIDE.U32 R16, R6, 0x4, R16 ;  /* 0x0000000406107825 */ /* 0x001fca00078e0010 */
[----:B------:R-:W2:Y:S01]  /*0db0*/  LDG.E R13, desc[UR4][R16.64] ;  /* 0x00000004100d7981 */ /* 0x000ea2000c1e1900 */
[----:B------:R-:W-:Y:S01]  /*0dc0*/  LOP3.LUT R19, R19, R26, RZ, 0x3c, !PT ;  /* 0x0000001a13137212 */ /* 0x000fe200078e3cff */
[----:B------:R-:W-:-:S04]  /*0dd0*/  IMAD R25, R0, R7, R6 ;  /* 0x0000000700197224 */ /* 0x000fc800078e0206 */
[----:B------:R-:W-:Y:S02]  /*0de0*/  IMAD.SHL.U32 R23, R19, 0x2, RZ ;  /* 0x0000000213177824 */ /* 0x000fe400078e00ff */
[----:B-1----:R-:W-:-:S03]  /*0df0*/  IMAD.WIDE R20, R25, 0x4, R20 ;  /* 0x0000000419147825 */ /* 0x002fc600078e0214 */
[----:B------:R-:W-:-:S04]  /*0e00*/  LOP3.LUT R22, R3, R22, R23, 0x96, !PT ;  /* 0x0000001603167212 */ /* 0x000fc800078e9617 */
[----:B------:R-:W-:Y:S01]  /*0e10*/  LOP3.LUT R23, R22, R19, RZ, 0x3c, !PT ;  /* 0x0000001316177212 */ /* 0x000fe200078e3cff */
[----:B------:R-:W-:-:S03]  /*0e20*/  HFMA2 R19, -RZ, RZ, 0.1171875, 0 ;  /* 0x2f800000ff137431 */ /* 0x000fc600000001ff */
[----:B------:R-:W-:-:S04]  /*0e30*/  IADD3 R22, PT, PT, R12, 0x587c5, R23 ;  /* 0x000587c50c167810 */ /* 0x000fc80007ffe017 */
[----:B------:R-:W-:-:S05]  /*0e40*/  I2FP.F32.U32 R22, R22 ;  /* 0x0000001600167245 */ /* 0x000fca0000201000 */
[----:B------:R-:W-:Y:S01]  /*0e50*/  FFMA R22, R22, R19, 1.1641532182693481445e-10 ;  /* 0x2f00000016167423 */ /* 0x000fe20000000013 */
[----:B------:R-:W-:-:S03]  /*0e60*/  SHF.R.U32.HI R25, RZ, 0x2, R18 ;  /* 0x00000002ff197819 */ /* 0x000fc60000011612 */
[----:B--2---:R-:W-:-:S05]  /*0e70*/  FMUL R13, R22, R13 ;  /* 0x0000000d160d7220 */ /* 0x004fca0000400000 */
[----:B------:R0:W-:Y:S04]  /*0e80*/  STG.E desc[UR4][R20.64], R13 ;  /* 0x0000000d14007986 */ /* 0x0001e8000c101904 */
[----:B------:R1:W0:Y:S01]  /*0e90*/  LDG.E R17, desc[UR4][R16.64+0x4] ;  /* 0x0000040410117981 */ /* 0x000222000c1e1900 */
[----:B------:R-:W-:Y:S01]  /*0ea0*/  LOP3.LUT R25, R25, R18, RZ, 0x3c, !PT ;  /* 0x0000001219197212 */ /* 0x000fe200078e3cff */
[----:B------:R-:W-:Y:S01]  /*0eb0*/  IMAD.SHL.U32 R18, R23, 0x10, RZ ;  /* 0x0000001017127824 */ /* 0x000fe200078e00ff */
[----:B------:R-:W-:Y:S01]  /*0ec0*/  MOV R24, R3 ;  /* 0x0000000300187202 */ /* 0x000fe20000000f00 */
[----:B------:R-:W-:Y:S02]  /*0ed0*/  VIADD R12, R12, 0xb0f8a ;  /* 0x000b0f8a0c0c7836 */ /* 0x000fe40000000000 */
[----:B------:R-:W-:-:S02]  /*0ee0*/  IMAD.SHL.U32 R22, R25, 0x2, RZ ;  /* 0x0000000219167824 */ /* 0x000fc400078e00ff */
[----:B------:R-:W-:Y:S02]  /*0ef0*/  IMAD.MOV.U32 R26, RZ, RZ, R5 ;  /* 0x000000ffff1a7224 */ /* 0x000fe400078e0005 */
[----:B------:R-:W-:Y:S01]  /*0f00*/  VIADD R6, R6, 0x2 ;  /* 0x0000000206067836 */ /* 0x000fe20000000000 */
[----:B------:R-:W-:Y:S01]  /*0f10*/  LOP3.LUT R18, R23, R18, R22, 0x96, !PT ;  /* 0x0000001217127212 */ /* 0x000fe200078e9616 */
[----:B------:R-:W-:Y:S02]  /*0f20*/  IMAD.MOV.U32 R22, RZ, RZ, R4 ;  /* 0x000000ffff167224 */ /* 0x000fe400078e0004 */
[----:B-1----:R-:W-:Y:S01]  /*0f30*/  IMAD.MOV.U32 R16, RZ, RZ, R23 ;  /* 0x000000ffff107224 */ /* 0x002fe200078e0017 */
[----:B------:R-:W-:-:S05]  /*0f40*/  LOP3.LUT R25, R18, R25, RZ, 0x3c, !PT ;  /* 0x0000001912197212 */ /* 0x000fca00078e3cff */
[----:B------:R-:W-:-:S05]  /*0f50*/  IMAD.IADD R18, R25, 0x1, R12 ;  /* 0x0000000119127824 */ /* 0x000fca00078e020c */
[----:B------:R-:W-:-:S05]  /*0f60*/  I2FP.F32.U32 R18, R18 ;  /* 0x0000001200127245 */ /* 0x000fca0000201000 */
[----:B------:R-:W-:-:S04]  /*0f70*/  FFMA R18, R18, R19, 1.1641532182693481445e-10 ;  /* 0x2f00000012127423 */ /* 0x000fc80000000013 */
[----:B0-----:R-:W-:Y:S01]  /*0f80*/  FMUL R13, R18, R17 ;  /* 0x00000011120d7220 */ /* 0x001fe20000400000 */
[----:B------:R-:W-:-:S04]  /*0f90*/  IMAD.MOV.U32 R17, RZ, RZ, R25 ;  /* 0x000000ffff117224 */ /* 0x000fc800078e0019 */
[----:B------:R0:W-:Y:S03]  /*0fa0*/  STG.E desc[UR4][R20.64+0x4], R13 ;  /* 0x0000040d14007986 */ /* 0x0001e6000c101904 */
.L_x_14:
[----:B------:R-:W1:Y:S01]  /*0fb0*/  LDC.64 R18, c[0x0][0x388] ;  /* 0x0000e200ff127b82 */ /* 0x000e620000000a00 */
[----:B0-----:R-:W-:-:S04]  /*0fc0*/  LOP3.LUT R13, R7, 0x1, RZ, 0xc0, !PT ;  /* 0x00000001070d7812 */ /* 0x001fc800078ec0ff */
[----:B------:R-:W-:-:S13]  /*0fd0*/  ISETP.NE.U32.AND P0, PT, R13, 0x1, PT ;  /* 0x000000010d00780c */ /* 0x000fda0003f05070 */
[----:B-1----:R-:W-:-:S06]  /*0fe0*/  @!P0 IMAD.WIDE.U32 R18, R6, 0x4, R18 ;  /* 0x0000000406128825 */ /* 0x002fcc00078e0012 */
[----:B------:R0:W2:Y:S01]  /*0ff0*/  @!P0 LDG.E R18, desc[UR4][R18.64] ;  /* 0x0000000412128981 */ /* 0x0000a2000c1e1900 */
[----:B------:R-:W-:Y:S01]  /*1000*/  @!P0 SHF.R.U32.HI R13, RZ, 0x2, R26 ;  /* 0x00000002ff0d8819 */ /* 0x000fe2000001161a */
[----:B------:R-:W-:Y:S02]  /*1010*/  @!P0 IMAD.SHL.U32 R20, R25, 0x10, RZ ;  /* 0x0000001019148824 */ /* 0x000fe400078e00ff */
[----:B------:R-:W-:Y:S01]  /*1020*/  @!P0 VIADD R12, R12, 0x587c5 ;  /* 0x000587c50c0c8836 */ /* 0x000fe20000000000 */
[----:B------:R-:W-:Y:S01]  /*1030*/  @!P0 LOP3.LUT R13, R13, R26, RZ, 0x3c, !PT ;  /* 0x0000001a0d0d8212 */ /* 0x000fe200078e3cff */
[----:B------:R-:W-:Y:S02]  /*1040*/  @!P0 IMAD R7, R0, R7, R6 ;  /* 0x0000000700078224 */ /* 0x000fe400078e0206 */
[----:B------:R-:W-:Y:S01]  /*1050*/  @!P0 IMAD.MOV.U32 R16, RZ, RZ, R25 ;  /* 0x000000ffff108224 */ /* 0x000fe200078e0019 */
[----:B------:R-:W-:Y:S01]  /*1060*/  @!P0 SHF.L.U32 R21, R13, 0x1, RZ ;  /* 0x000000010d158819 */ /* 0x000fe200000006ff */
[----:B0-----:R-:W-:-:S02]  /*1070*/  IMAD.MOV.U32 R19, RZ, RZ, R3 ;  /* 0x000000ffff137224 */ /* 0x001fc400078e0003 */
[----:B------:R-:W-:Y:S01]  /*1080*/  @!P0 IMAD.MOV.U32 R19, RZ, RZ, R23 ;  /* 0x000000ffff138224 */ /* 0x000fe200078e0017 */
[----:B------:R-:W-:Y:S02]  /*1090*/  @!P0 LOP3.LUT R26, R25, R20, R21, 0x96, !PT ;  /* 0x00000014191a8212 */ /* 0x000fe400078e9615 */
[----:B------:R-:W0:Y:S02]  /*10a0*/  LDC.64 R20, c[0x0][0x380] ;  /* 0x0000e000ff147b82 */ /* 0x000e240000000a00 */
[----:B------:R-:W-:Y:S01]  /*10b0*/  @!P0 LOP3.LUT R17, R26, R13, RZ, 0x3c, !PT ;  /* 0x0000000d1a118212 */ /* 0x000fe200078e3cff */
[----:B------:R-:W-:-:S04]  /*10c0*/  @!P0 IMAD.MOV.U32 R26, RZ, RZ, 0x2f800000 ;  /* 0x2f800000ff1a8424 */ /* 0x000fc800078e00ff */
[----:B------:R-:W-:-:S05]  /*10d0*/  @!P0 IMAD.IADD R13, R17, 0x1, R12 ;  /* 0x00000001110d8824 */ /* 0x000fca00078e020c */
[----:B------:R-:W-:-:S05]  /*10e0*/  @!P0 I2FP.F32.U32 R13, R13 ;  /* 0x0000000d000d8245 */ /* 0x000fca0000201000 */
[----:B------:R-:W-:Y:S01]  /*10f0*/  @!P0 FFMA R13, R13, R26, 1.1641532182693481445e-10 ;  /* 0x2f0000000d0d8423 */ /* 0x000fe2000000001a */
[----:B0-----:R-:W-:-:S04]  /*1100*/  @!P0 IMAD.WIDE R20, R7, 0x4, R20 ;  /* 0x0000000407148825 */ /* 0x001fc800078e0214 */
[----:B--2---:R-:W-:Y:S01]  /*1110*/  @!P0 FMUL R7, R13, R18 ;  /* 0x000000120d078220 */ /* 0x004fe20000400000 */
[----:B------:R-:W-:Y:S01]  /*1120*/  IMAD.MOV.U32 R13, RZ, RZ, R5 ;  /* 0x000000ffff0d7224 */ /* 0x000fe200078e0005 */
[----:B------:R-:W-:Y:S01]  /*1130*/  MOV R18, R4 ;  /* 0x0000000400127202 */ /* 0x000fe20000000f00 */
[----:B------:R-:W-:Y:S02]  /*1140*/  @!P0 IMAD.MOV.U32 R13, RZ, RZ, R22 ;  /* 0x000000ffff0d8224 */ /* 0x000fe400078e0016 */
[----:B------:R1:W-:Y:S01]  /*1150*/  @!P0 STG.E desc[UR4][R20.64], R7 ;  /* 0x0000000714008986 */ /* 0x0003e2000c101904 */
[----:B------:R-:W-:-:S07]  /*1160*/  @!P0 IMAD.MOV.U32 R18, RZ, RZ, R24 ;  /* 0x000000ffff128224 */ /* 0x000fce00078e0018 */
.L_x_10:
[----:B------:R-:W-:Y:S05]  /*1170*/  BSYNC.RECONVERGENT B0 ;  /* 0x0000000000007941 */ /* 0x000fea0003800200 */
.L_x_9:
[----:B-----5:R-:W-:Y:S04]  /*1180*/  STG.E.64 desc[UR4][R8.64], R12 ;  /* 0x0000000c08007986 */ /* 0x020fe8000c101b04 */
[----:B------:R-:W-:Y:S04]  /*1190*/  STG.E.64 desc[UR4][R8.64+0x8], R18 ;  /* 0x0000081208007986 */ /* 0x000fe8000c101b04 */
[----:B------:R-:W-:Y:S04]  /*11a0*/  STG.E.64 desc[UR4][R8.64+0x18], R14 ;  /* 0x0000180e08007986 */ /* 0x000fe8000c101b04 */
[----:B------:R-:W-:Y:S04]  /*11b0*/  STG.E.64 desc[UR4][R8.64+0x28], R10 ;  /* 0x0000280a08007986 */ /* 0x000fe8000c101b04 */
[----:B------:R-:W-:Y:S04]  /*11c0*/  STG.E desc[UR4][R8.64+0x20], R2 ;  /* 0x0000200208007986 */ /* 0x000fe8000c101904 */
[----:B------:R-:W-:Y:S01]  /*11d0*/  STG.E.64 desc[UR4][R8.64+0x10], R16 ;  /* 0x0000101008007986 */ /* 0x000fe2000c101b04 */
[----:B------:R-:W-:Y:S05]  /*11e0*/  EXIT ;  /* 0x000000000000794d */ /* 0x000fea0003800000 */
.L_x_15:
        /* <DEDUP_REMOVED lines=9> */
.L_x_17:


//--------------------- .nv.global.init           --------------------------
	.section	.nv.global.init,"aw",@progbits
	.align	4
.nv.global.init:
	.type		mrg32k3aM1SubSeq,@object
	.size		mrg32k3aM1SubSeq,(mrg32k3aM2SubSeq - mrg32k3aM1SubSeq)
mrg32k3aM1SubSeq:
        /*0000*/ 	.byte	0x0b, 0xcc, 0xee, 0x04, 0x73, 0x29, 0x8b, 0x6f, 0xf6, 0x53, 0x03, 0xf6, 0x23, 0xf6, 0xea, 0xda
        /* <DEDUP_REMOVED lines=125> */
	.type		mrg32k3aM2SubSeq,@object
	.size		mrg32k3aM2SubSeq,(mrg32k3aM1 - mrg32k3aM2SubSeq)
mrg32k3aM2SubSeq:
        /* <DEDUP_REMOVED lines=126> */
	.type		mrg32k3aM1,@object
	.size		mrg32k3aM1,(mrg32k3aM1Seq - mrg32k3aM1)
mrg32k3aM1:
        /* <DEDUP_REMOVED lines=144> */
	.type		mrg32k3aM1Seq,@object
	.size		mrg32k3aM1Seq,(mrg32k3aM2 - mrg32k3aM1Seq)
mrg32k3aM1Seq:
        /* <DEDUP_REMOVED lines=144> */
	.type		mrg32k3aM2,@object
	.size		mrg32k3aM2,(mrg32k3aM2Seq - mrg32k3aM2)
mrg32k3aM2:
        /* <DEDUP_REMOVED lines=144> */
	.type		mrg32k3aM2Seq,@object
	.size		mrg32k3aM2Seq,(precalc_xorwow_matrix - mrg32k3aM2Seq)
mrg32k3aM2Seq:
        /* <DEDUP_REMOVED lines=144> */
	.type		precalc_xorwow_matrix,@object
	.size		precalc_xorwow_matrix,(precalc_xorwow_offset_matrix - precalc_xorwow_matrix)
precalc_xorwow_matrix:
        /* <DEDUP_REMOVED lines=6400> */
	.type		precalc_xorwow_offset_matrix,@object
	.size		precalc_xorwow_offset_matrix,(.L_1 - precalc_xorwow_offset_matrix)
precalc_xorwow_offset_matrix:
        /* <DEDUP_REMOVED lines=6400> */
.L_1:


//--------------------- .nv.shared.reserved.0     --------------------------
	.section	.nv.shared.reserved.0,"aw",@nobits
	.weak		__nv_reservedSMEM_offset_0_alias
	.size		__nv_reservedSMEM_offset_0_alias, 0, 64
	.other		__nv_reservedSMEM_offset_0_alias,@"STO_CUDA_RESERVED_SHARED STV_DEFAULT"
__nv_reservedSMEM_offset_0_alias:
	.zero		0
	.zero		64


//--------------------- .nv.constant0._Z12init_dev_rngjP17curandStateXORWOWi --------------------------
	.section	.nv.constant0._Z12init_dev_rngjP17curandStateXORWOWi,"a",@progbits
	.sectionflags	@""
	.align	4
.nv.constant0._Z12init_dev_rngjP17curandStateXORWOWi:
	.zero		916


//--------------------- .nv.constant0._Z16cu_random_positsPfS_iiP17curandStateXORWOW --------------------------
	.section	.nv.constant0._Z16cu_random_positsPfS_iiP17curandStateXORWOW,"a",@progbits
	.sectionflags	@""
	.align	4
.nv.constant0._Z16cu_random_positsPfS_iiP17curandStateXORWOW:
	.zero		928


//--------------------- SYMBOLS --------------------------

	.type		.nv.reservedSmem.offset0,@object
	.size		.nv.reservedSmem.offset0,0x4
